	.target	sm_100a

	.elftype	@"ET_EXEC"


//--------------------- .note.nv.tkinfo           --------------------------
	.section	.note.nv.tkinfo,"",@"SHT_NOTE"
	.sectionflags	@"SHF_NOTE_NV_TKINFO"
	.tkinfo
        /*0018*/ 	.word	0x00000081
        /*0030*/ 	.string	""
        /*0030*/ 	.string	"ptxas-blackwell"
        /*0030*/ 	.string	"Cuda compilation tools, release 12.9, V12.9.86"
        /*0030*/ 	.string	"Build cuda_12.9.r12.9/compiler.36037853_0"
        /*0030*/ 	.string	"-v  -suppress-debug-info  -lineinfo  -arch sm_100a "



//--------------------- .note.nv.cuver            --------------------------
	.section	.note.nv.cuver,"",@"SHT_NOTE"
	.sectionflags	@"SHF_NOTE_NV_CUVER"
        /*0018*/ 	.short	0x0001
        /*001a*/ 	.short	0x0064
        /*001c*/ 	.short	0x0001
        /*001e*/ 	.short	0x0000
        /*0020*/ 	.short	0x0001
        /*0022*/ 	.short	0x0000


//--------------------- .nv.info                  --------------------------
	.section	.nv.info,"",@"SHT_CUDA_INFO"
	.align	4


	//----- nvinfo : EIATTR_REGCOUNT
	.align		4
        /*0000*/ 	.byte	0x04, 0x2f
        /*0002*/ 	.short	(.L_4 - .L_3)
	.align		4
.L_3:
        /*0004*/ 	.word	index@(gluon_tcgen05)
        /*0008*/ 	.word	0x00000019


	//----- nvinfo : EIATTR_FRAME_SIZE
	.align		4
.L_4:
        /*000c*/ 	.byte	0x04, 0x11
        /*000e*/ 	.short	(.L_6 - .L_5)
	.align		4
.L_5:
        /*0010*/ 	.word	index@($__internal_2_$__cuda_sm10x_tcgen05_guardrail_trap_unallocated_columns_being_dealloced)
        /*0014*/ 	.word	0x00000000


	//----- nvinfo : EIATTR_FRAME_SIZE
	.align		4
.L_6:
        /*0018*/ 	.byte	0x04, 0x11
        /*001a*/ 	.short	(.L_8 - .L_7)
	.align		4
.L_7:
        /*001c*/ 	.word	index@($__internal_1_$__cuda_sm10x_tcgen05_guardrail_trap_phase_invalid_during_alloc)
        /*0020*/ 	.word	0x00000000


	//----- nvinfo : EIATTR_FRAME_SIZE
	.align		4
.L_8:
        /*0024*/ 	.byte	0x04, 0x11
        /*0026*/ 	.short	(.L_10 - .L_9)
	.align		4
.L_9:
        /*0028*/ 	.word	index@($__internal_0_$__cuda_sm10x_tcgen05_guardrail_trap_col_being_dealloced_not_returned_by_alloc)
        /*002c*/ 	.word	0x00000000


	//----- nvinfo : EIATTR_FRAME_SIZE
	.align		4
.L_10:
        /*0030*/ 	.byte	0x04, 0x11
        /*0032*/ 	.short	(.L_12 - .L_11)
	.align		4
.L_11:
        /*0034*/ 	.word	index@(gluon_tcgen05)
        /*0038*/ 	.word	0x00000000


	//----- nvinfo : EIATTR_MIN_STACK_SIZE
	.align		4
.L_12:
        /*003c*/ 	.byte	0x04, 0x12
        /*003e*/ 	.short	(.L_14 - .L_13)
	.align		4
.L_13:
        /*0040*/ 	.word	index@(gluon_tcgen05)
        /*0044*/ 	.word	0x00000000
.L_14:


//--------------------- .nv.info.gluon_tcgen05    --------------------------
	.section	.nv.info.gluon_tcgen05,"",@"SHT_CUDA_INFO"
	.sectionflags	@""
	.align	4


	//----- nvinfo : EIATTR_CUDA_API_VERSION
	.align		4
        /*0000*/ 	.byte	0x04, 0x37
        /*0002*/ 	.short	(.L_16 - .L_15)
.L_15:
        /*0004*/ 	.word	0x00000081


	//----- nvinfo : EIATTR_KPARAM_INFO
	.align		4
.L_16:
        /*0008*/ 	.byte	0x04, 0x17
        /*000a*/ 	.short	(.L_18 - .L_17)
.L_17:
        /*000c*/ 	.word	0x00000000
        /*0010*/ 	.short	0x000a
        /*0012*/ 	.short	0x0048
        /*0014*/ 	.byte	0x00, 0xf4, 0x21, 0x00


	//----- nvinfo : EIATTR_KPARAM_INFO
	.align		4
.L_18:
        /*0018*/ 	.byte	0x04, 0x17
        /*001a*/ 	.short	(.L_20 - .L_19)
.L_19:
        /*001c*/ 	.word	0x00000000
        /*0020*/ 	.short	0x0009
        /*0022*/ 	.short	0x0040
        /*0024*/ 	.byte	0x00, 0xf4, 0x21, 0x00


	//----- nvinfo : EIATTR_KPARAM_INFO
	.align		4
.L_20:
        /*0028*/ 	.byte	0x04, 0x17
        /*002a*/ 	.short	(.L_22 - .L_21)
.L_21:
        /*002c*/ 	.word	0x00000000
        /*0030*/ 	.short	0x0008
        /*0032*/ 	.short	0x0038
        /*0034*/ 	.byte	0x00, 0xf0, 0x21, 0x00


	//----- nvinfo : EIATTR_KPARAM_INFO
	.align		4
.L_22:
        /*0038*/ 	.byte	0x04, 0x17
        /*003a*/ 	.short	(.L_24 - .L_23)
.L_23:
        /*003c*/ 	.word	0x00000000
        /*0040*/ 	.short	0x0007
        /*0042*/ 	.short	0x0030
        /*0044*/ 	.byte	0x00, 0xf0, 0x21, 0x00


	//----- nvinfo : EIATTR_KPARAM_INFO
	.align		4
.L_24:
        /*0048*/ 	.byte	0x04, 0x17
        /*004a*/ 	.short	(.L_26 - .L_25)
.L_25:
        /*004c*/ 	.word	0x00000000
        /*0050*/ 	.short	0x0006
        /*0052*/ 	.short	0x0028
        /*0054*/ 	.byte	0x00, 0xf0, 0x21, 0x00


	//----- nvinfo : EIATTR_KPARAM_INFO
	.align		4
.L_26:
        /*0058*/ 	.byte	0x04, 0x17
        /*005a*/ 	.short	(.L_28 - .L_27)
.L_27:
        /*005c*/ 	.word	0x00000000
        /*0060*/ 	.short	0x0005
        /*0062*/ 	.short	0x0020
        /*0064*/ 	.byte	0x00, 0xf0, 0x11, 0x00


	//----- nvinfo : EIATTR_KPARAM_INFO
	.align		4
.L_28:
        /*0068*/ 	.byte	0x04, 0x17
        /*006a*/ 	.short	(.L_30 - .L_29)
.L_29:
        /*006c*/ 	.word	0x00000000
        /*0070*/ 	.short	0x0004
        /*0072*/ 	.short	0x001c
        /*0074*/ 	.byte	0x00, 0xf0, 0x11, 0x00


	//----- nvinfo : EIATTR_KPARAM_INFO
	.align		4
.L_30:
        /*0078*/ 	.byte	0x04, 0x17
        /*007a*/ 	.short	(.L_32 - .L_31)
.L_31:
        /*007c*/ 	.word	0x00000000
        /*0080*/ 	.short	0x0003
        /*0082*/ 	.short	0x0018
        /*0084*/ 	.byte	0x00, 0xf0, 0x11, 0x00


	//----- nvinfo : EIATTR_KPARAM_INFO
	.align		4
.L_32:
        /*0088*/ 	.byte	0x04, 0x17
        /*008a*/ 	.short	(.L_34 - .L_33)
.L_33:
        /*008c*/ 	.word	0x00000000
        /*0090*/ 	.short	0x0002
        /*0092*/ 	.short	0x0010
        /*0094*/ 	.byte	0x00, 0xf4, 0x21, 0x00


	//----- nvinfo : EIATTR_KPARAM_INFO
	.align		4
.L_34:
        /*0098*/ 	.byte	0x04, 0x17
        /*009a*/ 	.short	(.L_36 - .L_35)
.L_35:
        /*009c*/ 	.word	0x00000000
        /*00a0*/ 	.short	0x0001
        /*00a2*/ 	.short	0x0008
        /*00a4*/ 	.byte	0x00, 0xf4, 0x21, 0x00


	//----- nvinfo : EIATTR_KPARAM_INFO
	.align		4
.L_36:
        /*00a8*/ 	.byte	0x04, 0x17
        /*00aa*/ 	.short	(.L_38 - .L_37)
.L_37:
        /*00ac*/ 	.word	0x00000000
        /*00b0*/ 	.short	0x0000
        /*00b2*/ 	.short	0x0000
        /*00b4*/ 	.byte	0x00, 0xf4, 0x21, 0x00


	//----- nvinfo : EIATTR_AT_ENTRY_FRAGMENTS
	.align		4
.L_38:
        /*00b8*/ 	.byte	0x04, 0x4f
        /*00ba*/ 	.short	(.L_40 - .L_39)


	//   ....[0]....
.L_39:
        /*00bc*/ 	.word	0x00000004


	//----- nvinfo : EIATTR_RESERVED_SMEM_USED
	.align		4
.L_40:
        /*00c0*/ 	.byte	0x01, 0x41
	.zero		2


	//----- nvinfo : EIATTR_SPARSE_MMA_MASK
	.align		4
        /*00c4*/ 	.byte	0x03, 0x50
        /*00c6*/ 	.short	0x0000


	//----- nvinfo : EIATTR_TCGEN05_1CTA_USED
	.align		4
        /*00c8*/ 	.byte	0x01, 0x51
	.zero		2


	//----- nvinfo : EIATTR_MAXREG_COUNT
	.align		4
        /*00cc*/ 	.byte	0x03, 0x1b
        /*00ce*/ 	.short	0x00ff


	//----- nvinfo : EIATTR_NUM_BARRIERS
	.align		4
        /*00d0*/ 	.byte	0x02, 0x4c
        /*00d2*/ 	.byte	0x01
	.zero		1


	//----- nvinfo : EIATTR_INT_WARP_WIDE_INSTR_OFFSETS
	.align		4
        /*00d4*/ 	.byte	0x04, 0x31
        /*00d6*/ 	.short	(.L_42 - .L_41)


	//   ....[0]....
.L_41:
        /*00d8*/ 	.word	0x00001740


	//   ....[1]....
        /*00dc*/ 	.word	0x00001760


	//   ....[2]....
        /*00e0*/ 	.word	0x000017f0


	//   ....[3]....
        /*00e4*/ 	.word	0x000019b0


	//   ....[4]....
        /*00e8*/ 	.word	0x000019c0


	//   ....[5]....
        /*00ec*/ 	.word	0x000019d0


	//   ....[6]....
        /*00f0*/ 	.word	0x000019e0


	//   ....[7]....
        /*00f4*/ 	.word	0x00001c80


	//   ....[8]....
        /*00f8*/ 	.word	0x00001c90


	//   ....[9]....
        /*00fc*/ 	.word	0x00001e00


	//   ....[10]....
        /*0100*/ 	.word	0x00001e50


	//   ....[11]....
        /*0104*/ 	.word	0x00001e60


	//   ....[12]....
        /*0108*/ 	.word	0x00001e90


	//   ....[13]....
        /*010c*/ 	.word	0x000020a0


	//   ....[14]....
        /*0110*/ 	.word	0x000020b0


	//   ....[15]....
        /*0114*/ 	.word	0x000023d0


	//   ....[16]....
        /*0118*/ 	.word	0x000023e0


	//   ....[17]....
        /*011c*/ 	.word	0x000026a0


	//   ....[18]....
        /*0120*/ 	.word	0x000026f0


	//----- nvinfo : EIATTR_COOP_GROUP_MASK_REGIDS
	.align		4
.L_42:
        /*0124*/ 	.byte	0x04, 0x29
        /*0126*/ 	.short	(.L_44 - .L_43)


	//   ....[0]....
.L_43:
        /*0128*/ 	.word	0xffffffff


	//   ....[1]....
        /*012c*/ 	.word	0xffffffff


	//   ....[2]....
        /*0130*/ 	.word	0xffffffff


	//   ....[3]....
        /*0134*/ 	.word	0xffffffff


	//   ....[4]....
        /*0138*/ 	.word	0xffffffff


	//   ....[5]....
        /*013c*/ 	.word	0xffffffff


	//   ....[6]....
        /*0140*/ 	.word	0xffffffff


	//   ....[7]....
        /*0144*/ 	.word	0xffffffff


	//   ....[8]....
        /*0148*/ 	.word	0xffffffff


	//   ....[9]....
        /*014c*/ 	.word	0xffffffff


	//----- nvinfo : EIATTR_COOP_GROUP_INSTR_OFFSETS
	.align		4
.L_44:
        /*0150*/ 	.byte	0x04, 0x28
        /*0152*/ 	.short	(.L_46 - .L_45)


	//   ....[0]....
.L_45:
        /*0154*/ 	.word	0x00000050


	//   ....[1]....
        /*0158*/ 	.word	0x00000310


	//   ....[2]....
        /*015c*/ 	.word	0x00000500


	//   ....[3]....
        /*0160*/ 	.word	0x000009c0


	//   ....[4]....
        /*0164*/ 	.word	0x00000b00


	//   ....[5]....
        /*0168*/ 	.word	0x00000fb0


	//   ....[6]....
        /*016c*/ 	.word	0x000010f0


	//   ....[7]....
        /*0170*/ 	.word	0x000015e0


	//   ....[8]....
        /*0174*/ 	.word	0x00002530


	//   ....[9]....
        /*0178*/ 	.word	0x000027a0


	//----- nvinfo : EIATTR_VRC_CTA_INIT_COUNT
	.align		4
.L_46:
        /*017c*/ 	.byte	0x02, 0x4a
        /*017e*/ 	.byte	0x80
	.zero		1


	//----- nvinfo : EIATTR_MBARRIER_INSTR_OFFSETS
	.align		4
        /*0180*/ 	.byte	0x04, 0x39
        /*0182*/ 	.short	(.L_48 - .L_47)


	//   ....[0]....
.L_47:
        /*0184*/ 	.word	0x00001810
        /*0188*/ 	.word	0x000000ff
        /*018c*/ 	.word	0x00004000
        /*0190*/ 	.short	0x0100
        /*0192*/ 	.byte	0x08
	.zero		1


	//   ....[1]....
        /*0194*/ 	.word	0x00001820
        /*0198*/ 	.word	0x000000ff
        /*019c*/ 	.word	0x00004010
        /*01a0*/ 	.short	0x0100
        /*01a2*/ 	.byte	0x08
	.zero		1


	//   ....[2]....
        /*01a4*/ 	.word	0x000018d0
        /*01a8*/ 	.word	0x000000ff
        /*01ac*/ 	.word	0x00004008
        /*01b0*/ 	.short	0x0100
        /*01b2*/ 	.byte	0x08
	.zero		1


	//   ....[3]....
        /*01b4*/ 	.word	0x000018e0
        /*01b8*/ 	.word	0x000000ff
        /*01bc*/ 	.word	0x00004018
        /*01c0*/ 	.short	0x0100
        /*01c2*/ 	.byte	0x08
	.zero		1


	//   ....[4]....
        /*01c4*/ 	.word	0x00001ac0
        /*01c8*/ 	.word	0x000000ff
        /*01cc*/ 	.word	0x00004000
        /*01d0*/ 	.short	0x010a
        /*01d2*/ 	.byte	0x08
	.zero		1


	//   ....[5]....
        /*01d4*/ 	.word	0x00001ce0
        /*01d8*/ 	.word	0x000000ff
        /*01dc*/ 	.word	0x00004010
        /*01e0*/ 	.short	0x010a
        /*01e2*/ 	.byte	0x08
	.zero		1


	//   ....[6]....
        /*01e4*/ 	.word	0x00001f00
        /*01e8*/ 	.word	0x000000ff
        /*01ec*/ 	.word	0x00004000
        /*01f0*/ 	.short	0x010a
        /*01f2*/ 	.byte	0x1c
	.zero		1


	//   ....[7]....
        /*01f4*/ 	.word	0x000020f0
        /*01f8*/ 	.word	0x000000ff
        /*01fc*/ 	.word	0x00004010
        /*0200*/ 	.short	0x010a
        /*0202*/ 	.byte	0x1c
	.zero		1


	//   ....[8]....
        /*0204*/ 	.word	0x000021c0
        /*0208*/ 	.word	0x000000ff
        /*020c*/ 	.word	0x00004000
        /*0210*/ 	.short	0x0108
        /*0212*/ 	.byte	0x08
	.zero		1


	//   ....[9]....
        /*0214*/ 	.word	0x000021d0
        /*0218*/ 	.word	0x000000ff
        /*021c*/ 	.word	0x00004010
        /*0220*/ 	.short	0x0108
        /*0222*/ 	.byte	0x08
	.zero		1


	//   ....[10]....
        /*0224*/ 	.word	0x00002220
        /*0228*/ 	.word	0x000000ff
        /*022c*/ 	.word	0x00004008
        /*0230*/ 	.short	0x0108
        /*0232*/ 	.byte	0x08
	.zero		1


	//   ....[11]....
        /*0234*/ 	.word	0x00002230
        /*0238*/ 	.word	0x000000ff
        /*023c*/ 	.word	0x00004018
        /*0240*/ 	.short	0x0108
        /*0242*/ 	.byte	0x08
	.zero		1


	//   ....[12]....
        /*0244*/ 	.word	0x000027c0
        /*0248*/ 	.word	0x000000ff
        /*024c*/ 	.word	0x00004000
        /*0250*/ 	.short	0x010a
        /*0252*/ 	.byte	0x08
	.zero		1


	//   ....[13]....
        /*0254*/ 	.word	0x000027f0
        /*0258*/ 	.word	0x000000ff
        /*025c*/ 	.word	0x00004010
        /*0260*/ 	.short	0x010a
        /*0262*/ 	.byte	0x08
	.zero		1


	//   ....[14]....
        /*0264*/ 	.word	0x00002820
        /*0268*/ 	.word	0x000000ff
        /*026c*/ 	.word	0x00004000
        /*0270*/ 	.short	0x010a
        /*0272*/ 	.byte	0x1c
	.zero		1


	//   ....[15]....
        /*0274*/ 	.word	0x00002850
        /*0278*/ 	.word	0x000000ff
        /*027c*/ 	.word	0x00004010
        /*0280*/ 	.short	0x010a
        /*0282*/ 	.byte	0x1c
	.zero		1


	//----- nvinfo : EIATTR_NUM_MBARRIERS
	.align		4
.L_48:
        /*0284*/ 	.byte	0x03, 0x38
        /*0286*/ 	.short	0x0004


	//----- nvinfo : EIATTR_EXIT_INSTR_OFFSETS
	.align		4
        /*0288*/ 	.byte	0x04, 0x1c
        /*028a*/ 	.short	(.L_50 - .L_49)


	//   ....[0]....
.L_49:
        /*028c*/ 	.word	0x000027b0


	//----- nvinfo : EIATTR_REQNTID
	.align		4
.L_50:
        /*0290*/ 	.byte	0x04, 0x10
        /*0292*/ 	.short	(.L_52 - .L_51)
.L_51:
        /*0294*/ 	.word	0x00000100
        /*0298*/ 	.word	0x00000001
        /*029c*/ 	.word	0x00000001


	//----- nvinfo : EIATTR_CRS_STACK_SIZE
	.align		4
.L_52:
        /*02a0*/ 	.byte	0x04, 0x1e
        /*02a2*/ 	.short	(.L_54 - .L_53)
.L_53:
        /*02a4*/ 	.word	0x00000000


	//----- nvinfo : EIATTR_CBANK_PARAM_SIZE
	.align		4
.L_54:
        /*02a8*/ 	.byte	0x03, 0x19
        /*02aa*/ 	.short	0x0050


	//----- nvinfo : EIATTR_PARAM_CBANK
	.align		4
        /*02ac*/ 	.byte	0x04, 0x0a
        /*02ae*/ 	.short	(.L_56 - .L_55)
	.align		4
.L_55:
        /*02b0*/ 	.word	index@(.nv.constant0.gluon_tcgen05)
        /*02b4*/ 	.short	0x0380
        /*02b6*/ 	.short	0x0050


	//----- nvinfo : EIATTR_SW_WAR
	.align		4
.L_56:
        /*02b8*/ 	.byte	0x04, 0x36
        /*02ba*/ 	.short	(.L_58 - .L_57)
.L_57:
        /*02bc*/ 	.word	0x00000008
.L_58:


//--------------------- .nv.compat                --------------------------
	.section	.nv.compat,"",@"SHT_CUDA_COMPAT_INFO"
	.align	4
        /*0000*/ 	.byte	0x02, 0x02, 0x02, 0x00, 0x02, 0x05, 0x05, 0x00, 0x02, 0x03, 0x03, 0x00, 0x02, 0x06, 0x01, 0x00


//--------------------- .nv.callgraph             --------------------------
	.section	.nv.callgraph,"",@"SHT_CUDA_CALLGRAPH"
	.align	4
	.sectionentsize	8
	.align		4
        /*0000*/ 	.word	0x00000000
	.align		4
        /*0004*/ 	.word	0xffffffff
	.align		4
        /*0008*/ 	.word	0x00000000
	.align		4
        /*000c*/ 	.word	0xfffffffe
	.align		4
        /*0010*/ 	.word	0x00000000
	.align		4
        /*0014*/ 	.word	0xfffffffd
	.align		4
        /*0018*/ 	.word	0x00000000
	.align		4
        /*001c*/ 	.word	0xfffffffc


//--------------------- .text.gluon_tcgen05       --------------------------
	.section	.text.gluon_tcgen05,"ax",@progbits
	.align	128
        .global         gluon_tcgen05
        .type           gluon_tcgen05,@function
        .size           gluon_tcgen05,(.L_x_77 - gluon_tcgen05)
        .other          gluon_tcgen05,@"STO_CUDA_ENTRY STV_DEFAULT"
gluon_tcgen05:
.text.gluon_tcgen05:
[----:B------:R-:W1:Y:S01]  /*0000*/  LDC R1, c[0x0][0x37c] ;  /* 0x0000df00ff017b82 */ /* 0x000e620000000800 */
[----:B------:R-:W2:Y:S02]  /*0010*/  S2R R0, SR_TID.X ;  /* 0x0000000000007919 */ /* 0x000ea40000002100 */
[----:B--2---:R-:W-:-:S13]  /*0020*/  ISETP.GE.U32.AND P2, PT, R0, 0x20, PT ;  /* 0x000000200000780c */ /* 0x004fda0003f46070 */
[----:B------:R-:W-:Y:S05]  /*0030*/  @P2 BRA `(.L_x_0) ;  /* 0x0000000000b82947 */ /* 0x000fea0003800000 */
[----:B------:R-:W2:Y:S01]  /*0040*/  S2UR UR6, SR_CgaCtaId ;  /* 0x00000000000679c3 */ /* 0x000ea20000008800 */
[----:B------:R-:W-:Y:S01]  /*0050*/  NOP ;  /* 0x0000000000007918 */ /* 0x000fe20000000000 */
[----:B------:R-:W-:Y:S02]  /*0060*/  UMOV UR4, 0x40 ;  /* 0x0000004000047882 */ /* 0x000fe40000000000 */
[----:B--2---:R-:W-:-:S09]  /*0070*/  ULEA UR4, UR6, UR4, 0x18 ;  /* 0x0000000406047291 */ /* 0x004fd2000f8ec0ff */
[----:B------:R-:W2:Y:S01]  /*0080*/  LDS.U8 R2, [UR4] ;  /* 0x00000004ff027984 */ /* 0x000ea20008000000 */
[----:B------:R-:W-:Y:S02]  /*0090*/  UMOV UR4, 0x400 ;  /* 0x0000040000047882 */ /* 0x000fe40000000000 */
[----:B------:R-:W-:Y:S01]  /*00a0*/  ULEA UR4, UR6, UR4, 0x18 ;  /* 0x0000000406047291 */ /* 0x000fe2000f8ec0ff */
[----:B--2---:R-:W-:-:S13]  /*00b0*/  ISETP.NE.AND P0, PT, R2, RZ, PT ;  /* 0x000000ff0200720c */ /* 0x004fda0003f05270 */
[----:B------:R-:W-:Y:S05]  /*00c0*/  @P0 BRA `(.L_x_1) ;  /* 0x00000000007c0947 */ /* 0x000fea0003800000 */
[----:B------:R-:W-:-:S13]  /*00d0*/  ELECT P0, URZ, PT ;  /* 0x0000000000ff782f */ /* 0x000fda0003800000 */
[----:B------:R-:W-:Y:S05]  /*00e0*/  @!P0 BRA `(.L_x_2) ;  /* 0x0000000000848947 */ /* 0x000fea0003800000 */
[----:B------:R-:W-:Y:S01]  /*00f0*/  UMOV UR5, 0x2 ;  /* 0x0000000200057882 */ /* 0x000fe20000000000 */
[----:B------:R-:W-:Y:S02]  /*0100*/  IMAD.MOV.U32 R5, RZ, RZ, 0x1 ;  /* 0x00000001ff057424 */ /* 0x000fe400078e00ff */
[----:B------:R-:W-:Y:S02]  /*0110*/  IMAD.MOV.U32 R3, RZ, RZ, 0x3 ;  /* 0x00000003ff037424 */ /* 0x000fe400078e00ff */
[----:B------:R-:W-:Y:S04]  /*0120*/  DEPBAR.LE SB2, 0x36 ;  /* 0x0000ad800000791a */ /* 0x000fe80000000000 */
[----:B------:R-:W2:Y:S02]  /*0130*/  UTCATOMSWS.FIND_AND_SET.ALIGN UP0, UR5, UR5 ;  /* 0x00000005000575e3 */ /* 0x000ea40008000800 */
[----:B--2---:R-:W-:-:S04]  /*0140*/  PLOP3.LUT P0, PT, PT, PT, UP0, 0x80, 0x8 ;  /* 0x000000000008781c */ /* 0x004fc80003f0f008 */
[----:B------:R-:W-:-:S04]  /*0150*/  SEL R2, RZ, 0xffffffff, !P0 ;  /* 0xffffffffff027807 */ /* 0x000fc80004000000 */
[----:B------:R-:W-:Y:S01]  /*0160*/  ISETP.NE.AND P0, PT, R2, RZ, PT ;  /* 0x000000ff0200720c */ /* 0x000fe20003f05270 */
[----:B------:R-:W-:-:S12]  /*0170*/  IMAD.U32 R2, RZ, RZ, UR5 ;  /* 0x00000005ff027e24 */ /* 0x000fd8000f8e00ff */
[----:B------:R-:W-:Y:S05]  /*0180*/  @P0 BRA `(.L_x_3) ;  /* 0x0000000000240947 */ /* 0x000fea0003800000 */
.L_x_4:
[----:B------:R-:W-:Y:S05]  /*0190*/  NANOSLEEP 0x64 ;  /* 0x000000640000795d */ /* 0x000fea0003800000 */
[----:B------:R-:W-:-:S05]  /*01a0*/  UMOV UR5, 0x2 ;  /* 0x0000000200057882 */ /* 0x000fca0000000000 */
[----:B------:R-:W-:Y:S04]  /*01b0*/  DEPBAR.LE SB2, 0x36 ;  /* 0x0000ad800000791a */ /* 0x000fe80000000000 */
[----:B------:R-:W2:Y:S02]  /*01c0*/  UTCATOMSWS.FIND_AND_SET.ALIGN UP0, UR5, UR5 ;  /* 0x00000005000575e3 */ /* 0x000ea40008000800 */
[----:B--2---:R-:W-:-:S04]  /*01d0*/  PLOP3.LUT P0, PT, PT, PT, UP0, 0x80, 0x8 ;  /* 0x000000000008781c */ /* 0x004fc80003f0f008 */
[----:B------:R-:W-:-:S04]  /*01e0*/  SEL R2, RZ, 0xffffffff, !P0 ;  /* 0xffffffffff027807 */ /* 0x000fc80004000000 */
[----:B------:R-:W-:Y:S01]  /*01f0*/  ISETP.NE.AND P0, PT, R2, RZ, PT ;  /* 0x000000ff0200720c */ /* 0x000fe20003f05270 */
[----:B------:R-:W-:-:S12]  /*0200*/  IMAD.U32 R2, RZ, RZ, UR5 ;  /* 0x00000005ff027e24 */ /* 0x000fd8000f8e00ff */
[----:B------:R-:W-:Y:S05]  /*0210*/  @!P0 BRA `(.L_x_4) ;  /* 0xfffffffc00dc8947 */ /* 0x000fea000383ffff */
.L_x_3:
[C---:B------:R-:W-:Y:S01]  /*0220*/  VIADD R4, R2.reuse, 0x10 ;  /* 0x0000001002047836 */ /* 0x040fe20000000000 */
[----:B------:R-:W-:Y:S01]  /*0230*/  UMOV UR5, 0x50 ;  /* 0x0000005000057882 */ /* 0x000fe20000000000 */
[----:B------:R-:W-:Y:S01]  /*0240*/  SHF.L.U32 R3, R3, R2, RZ ;  /* 0x0000000203037219 */ /* 0x000fe200000006ff */
[----:B------:R-:W-:Y:S01]  /*0250*/  ULEA UR5, UR6, UR5, 0x18 ;  /* 0x0000000506057291 */ /* 0x000fe2000f8ec0ff */
[----:B------:R-:W-:Y:S01]  /*0260*/  IMAD.SHL.U32 R2, R2, 0x20, RZ ;  /* 0x0000002002027824 */ /* 0x000fe200078e00ff */
[----:B------:R-:W-:-:S04]  /*0270*/  SHF.L.U32 R4, R5, R4, RZ ;  /* 0x0000000405047219 */ /* 0x000fc800000006ff */
[----:B------:R-:W-:-:S05]  /*0280*/  LOP3.LUT R3, R4, R3, RZ, 0xfc, !PT ;  /* 0x0000000304037212 */ /* 0x000fca00078efcff */
[----:B------:R2:W-:Y:S04]  /*0290*/  ATOMS.OR RZ, [UR5], R3 ;  /* 0x00000003ffff798c */ /* 0x0005e8000b000005 */
[----:B------:R2:W-:Y:S01]  /*02a0*/  STS [UR4], R2 ;  /* 0x00000002ff007988 */ /* 0x0005e20008000804 */
[----:B------:R-:W-:Y:S05]  /*02b0*/  BRA `(.L_x_2) ;  /* 0x0000000000107947 */ /* 0x000fea0003800000 */
.L_x_1:
[----:B------:R-:W-:Y:S01]  /*02c0*/  IMAD.MOV.U32 R3, RZ, RZ, -0x1 ;  /* 0xffffffffff037424 */ /* 0x000fe200078e00ff */
[----:B------:R-:W-:-:S04]  /*02d0*/  MOV R2, 0x300 ;  /* 0x0000030000027802 */ /* 0x000fc80000000f00 */
[----:B------:R2:W-:Y:S03]  /*02e0*/  STS [UR4], R3 ;  /* 0x00000003ff007988 */ /* 0x0005e60008000804 */
[----:B-12---:R-:W-:Y:S05]  /*02f0*/  CALL.REL.NOINC `($__internal_1_$__cuda_sm10x_tcgen05_guardrail_trap_phase_invalid_during_alloc) ;  /* 0x00000024006c7944 */ /* 0x006fea0003c00000 */
.L_x_2:
[----:B------:R-:W-:Y:S05]  /*0300*/  WARPSYNC.ALL ;  /* 0x0000000000007948 */ /* 0x000fea0003800000 */
[----:B------:R-:W-:Y:S01]  /*0310*/  NOP ;  /* 0x0000000000007918 */ /* 0x000fe20000000000 */
.L_x_0:
[----:B------:R-:W3:Y:S08]  /*0320*/  S2UR UR4, SR_CgaCtaId ;  /* 0x00000000000479c3 */ /* 0x000ef00000008800 */
[----:B------:R-:W-:Y:S01]  /*0330*/  BAR.SYNC.DEFER_BLOCKING 0x0 ;  /* 0x0000000000007b1d */ /* 0x000fe20000010000 */
[----:B------:R-:W-:-:S05]  /*0340*/  LOP3.LUT R20, R0, 0xff, RZ, 0xc0, !PT ;  /* 0x000000ff00147812 */ /* 0x000fca00078ec0ff */
[----:B------:R-:W-:Y:S02]  /*0350*/  UMOV UR8, 0x400 ;  /* 0x0000040000087882 */ /* 0x000fe40000000000 */
[----:B--2---:R-:W2:Y:S08]  /*0360*/  LDC R3, c[0x0][0x398] ;  /* 0x0000e600ff037b82 */ /* 0x004eb00000000800 */
[----:B------:R-:W4:Y:S01]  /*0370*/  LDC R6, c[0x0][0x3a0] ;  /* 0x0000e800ff067b82 */ /* 0x000f220000000800 */
[----:B---3--:R-:W-:-:S07]  /*0380*/  ULEA UR8, UR4, UR8, 0x18 ;  /* 0x0000000804087291 */ /* 0x008fce000f8ec0ff */
[----:B------:R-:W3:Y:S02]  /*0390*/  S2UR UR9, SR_CTAID.Y ;  /* 0x00000000000979c3 */ /* 0x000ee40000002600 */
[----:B------:R-:W5:Y:S06]  /*03a0*/  LDS R4, [UR8] ;  /* 0x00000008ff047984 */ /* 0x000f6c0008000800 */
[----:B------:R-:W-:Y:S06]  /*03b0*/  BAR.SYNC.DEFER_BLOCKING 0x0 ;  /* 0x0000000000007b1d */ /* 0x000fec0000010000 */
[----:B------:R-:W-:Y:S05]  /*03c0*/  @P2 BRA `(.L_x_5) ;  /* 0x0000000000182947 */ /* 0x000fea0003800000 */
[----:B------:R-:W-:Y:S01]  /*03d0*/  ELECT P0, URZ, PT ;  /* 0x0000000000ff782f */ /* 0x000fe20003800000 */
[----:B------:R-:W-:Y:S01]  /*03e0*/  IMAD.MOV.U32 R2, RZ, RZ, 0x1 ;  /* 0x00000001ff027424 */ /* 0x000fe200078e00ff */
[----:B------:R-:W-:Y:S01]  /*03f0*/  UMOV UR5, 0x40 ;  /* 0x0000004000057882 */ /* 0x000fe20000000000 */
[----:B------:R-:W-:Y:S01]  /*0400*/  UVIRTCOUNT.DEALLOC.SMPOOL 0x80 ;  /* 0x000000800000784c */ /* 0x000fe20000000000 */
[----:B------:R-:W-:-:S09]  /*0410*/  ULEA UR5, UR4, UR5, 0x18 ;  /* 0x0000000504057291 */ /* 0x000fd2000f8ec0ff */
[----:B------:R5:W-:Y:S03]  /*0420*/  @P0 STS.U8 [UR5], R2 ;  /* 0x00000002ff000988 */ /* 0x000be60008000005 */
.L_x_5:
[----:B------:R-:W5:Y:S01]  /*0430*/  S2UR UR4, SR_CTAID.Z ;  /* 0x00000000000479c3 */ /* 0x000f620000002700 */
[----:B------:R-:W4:Y:S01]  /*0440*/  LDCU UR5, c[0x0][0x370] ;  /* 0x00006e00ff0577ac */ /* 0x000f220008000800 */
[C---:B------:R-:W-:Y:S01]  /*0450*/  ISETP.GE.U32.AND P0, PT, R20.reuse, 0x20, PT ;  /* 0x000000201400780c */ /* 0x040fe20003f06070 */
[----:B--2--5:R-:W-:Y:S01]  /*0460*/  VIADD R2, R3, 0xffffffff ;  /* 0xffffffff03027836 */ /* 0x024fe20000000000 */
[C---:B------:R-:W-:Y:S01]  /*0470*/  ISETP.NE.U32.AND P3, PT, R20.reuse, RZ, PT ;  /* 0x000000ff1400720c */ /* 0x040fe20003f65070 */
[----:B------:R-:W2:Y:S01]  /*0480*/  LDCU UR6, c[0x0][0x374] ;  /* 0x00006e80ff0677ac */ /* 0x000ea20008000800 */
[----:B------:R-:W-:Y:S01]  /*0490*/  LEA R7, R20, UR8, 0x2 ;  /* 0x0000000814077c11 */ /* 0x000fe2000f8e10ff */
[----:B----4-:R-:W-:Y:S01]  /*04a0*/  VIADD R11, R6, 0xffffffff ;  /* 0xffffffff060b7836 */ /* 0x010fe20000000000 */
[----:B------:R-:W4:Y:S01]  /*04b0*/  S2UR UR7, SR_CTAID.X ;  /* 0x00000000000779c3 */ /* 0x000f220000002500 */
[----:B------:R-:W5:Y:S01]  /*04c0*/  LDCU.64 UR20, c[0x0][0x3c0] ;  /* 0x00007800ff1477ac */ /* 0x000f620008000a00 */
[----:B------:R-:W-:Y:S01]  /*04d0*/  R2UR UR23, R4 ;  /* 0x00000000041772ca */ /* 0x000fe200000e0000 */
[----:B------:R-:W-:Y:S04]  /*04e0*/  BSSY.RECONVERGENT B0, `(.L_x_6) ;  /* 0x0000011000007945 */ /* 0x000fe80003800200 */
[----:B------:R3:W-:Y:S01]  /*04f0*/  @!P0 STS [R7], RZ ;  /* 0x000000ff07008388 */ /* 0x0007e20000000800 */
[----:B------:R-:W-:-:S03]  /*0500*/  NOP ;  /* 0x0000000000007918 */ /* 0x000fc60000000000 */
[----:B------:R3:W-:Y:S02]  /*0510*/  @!P3 STS [UR8+0x24], R2 ;  /* 0x00002402ff00b988 */ /* 0x0007e40008000808 */
[----:B--23--:R-:W-:Y:S02]  /*0520*/  UIMAD UR4, UR4, UR6, UR9 ;  /* 0x00000006040472a4 */ /* 0x00cfe4000f8e0209 */
[----:B------:R2:W-:Y:S02]  /*0530*/  @!P3 STS [UR8+0x20], R11 ;  /* 0x0000200bff00b988 */ /* 0x0005e40008000808 */
[----:B----4-:R-:W-:-:S04]  /*0540*/  UIMAD UR4, UR4, UR5, UR7 ;  /* 0x00000005040472a4 */ /* 0x010fc8000f8e0207 */
[----:B------:R-:W-:-:S04]  /*0550*/  UIMAD UR4, UR4, 0x180, URZ ;  /* 0x00000180040478a4 */ /* 0x000fc8000f8e02ff */
[----:B-----5:R-:W-:-:S04]  /*0560*/  UIADD3 UR24, UP0, UPT, UR4, UR20, URZ ;  /* 0x0000001404187290 */ /* 0x020fc8000ff1e0ff */
[----:B------:R-:W-:Y:S01]  /*0570*/  ULEA.HI.X.SX32 UR25, UR4, UR21, 0x1, UP0 ;  /* 0x0000001504197291 */ /* 0x000fe200080f0eff */
[----:B--2---:R-:W-:Y:S11]  /*0580*/  @P3 BRA `(.L_x_7) ;  /* 0x0000000000183947 */ /* 0x004ff60003800000 */
[----:B------:R-:W2:Y:S01]  /*0590*/  LDS R3, [UR8+0x8] ;  /* 0x00000808ff037984 */ /* 0x000ea20008000800 */
[----:B------:R-:W3:Y:S01]  /*05a0*/  LDC.64 R8, c[0x0][0x380] ;  /* 0x0000e000ff087b82 */ /* 0x000ee20000000a00 */
[----:B------:R-:W-:Y:S02]  /*05b0*/  IMAD.MOV.U32 R4, RZ, RZ, 0x70 ;  /* 0x00000070ff047424 */ /* 0x000fe400078e00ff */
[----:B---3--:R3:W-:Y:S03]  /*05c0*/  STS.64 [UR8], R8 ;  /* 0x00000008ff007988 */ /* 0x0087e60008000a08 */
[----:B--2---:R-:W-:-:S05]  /*05d0*/  LOP3.LUT R3, R3, 0x10, R4, 0xd8, !PT ;  /* 0x0000001003037812 */ /* 0x004fca00078ed804 */
[----:B------:R3:W-:Y:S02]  /*05e0*/  STS [UR8+0x8], R3 ;  /* 0x00000803ff007988 */ /* 0x0007e40008000808 */
.L_x_7:
[----:B------:R-:W-:Y:S05]  /*05f0*/  BSYNC.RECONVERGENT B0 ;  /* 0x0000000000007941 */ /* 0x000fea0003800200 */
.L_x_6:
[----:B------:R-:W-:Y:S04]  /*0600*/  BSSY.RECONVERGENT B0, `(.L_x_8) ;  /* 0x000000a000007945 */ /* 0x000fe80003800200 */
[----:B------:R-:W-:Y:S05]  /*0610*/  @P3 BRA `(.L_x_9) ;  /* 0x0000000000203947 */ /* 0x000fea0003800000 */
[----:B---3--:R-:W2:Y:S01]  /*0620*/  LDS R3, [UR8+0x34] ;  /* 0x00003408ff037984 */ /* 0x008ea20008000800 */
[----:B------:R-:W-:Y:S02]  /*0630*/  IMAD.MOV.U32 R4, RZ, RZ, 0x1f000000 ;  /* 0x1f000000ff047424 */ /* 0x000fe400078e00ff */
[----:B------:R-:W-:Y:S01]  /*0640*/  @!P3 IMAD.MOV.U32 R5, RZ, RZ, 0x3f ;  /* 0x0000003fff05b424 */ /* 0x000fe200078e00ff */
[----:B------:R-:W3:Y:S02]  /*0650*/  @!P3 LDS R8, [UR8+0x38] ;  /* 0x00003808ff08b984 */ /* 0x000ee40008000800 */
[----:B--2---:R-:W-:Y:S02]  /*0660*/  LOP3.LUT R3, R3, 0xff000000, R4, 0xb8, !PT ;  /* 0xff00000003037812 */ /* 0x004fe400078eb804 */
[----:B---3--:R-:W-:-:S03]  /*0670*/  @!P3 LOP3.LUT R4, R8, 0xff, R5, 0xb8, !PT ;  /* 0x000000ff0804b812 */ /* 0x008fc600078eb805 */
[----:B------:R2:W-:Y:S04]  /*0680*/  STS [UR8+0x34], R3 ;  /* 0x00003403ff007988 */ /* 0x0005e80008000808 */
[----:B------:R2:W-:Y:S02]  /*0690*/  @!P3 STS [UR8+0x38], R4 ;  /* 0x00003804ff00b988 */ /* 0x0005e40008000808 */
.L_x_9:
[----:B------:R-:W-:Y:S05]  /*06a0*/  BSYNC.RECONVERGENT B0 ;  /* 0x0000000000007941 */ /* 0x000fea0003800200 */
.L_x_8:
[----:B------:R-:W-:Y:S04]  /*06b0*/  BSSY.RECONVERGENT B0, `(.L_x_10) ;  /* 0x000000e000007945 */ /* 0x000fe80003800200 */
[----:B------:R-:W-:Y:S05]  /*06c0*/  @P3 BRA `(.L_x_11) ;  /* 0x0000000000303947 */ /* 0x000fea0003800000 */
[----:B--2---:R-:W2:Y:S01]  /*06d0*/  LDS R4, [UR8+0x34] ;  /* 0x00003408ff047984 */ /* 0x004ea20008000800 */
[----:B------:R-:W4:Y:S03]  /*06e0*/  LDC.64 R12, c[0x0][0x3a8] ;  /* 0x0000ea00ff0c7b82 */ /* 0x000f260000000a00 */
[----:B---3--:R-:W3:Y:S01]  /*06f0*/  LDS R3, [UR8+0x1c] ;  /* 0x00001c08ff037984 */ /* 0x008ee20008000800 */
[C---:B----4-:R-:W-:Y:S01]  /*0700*/  SHF.L.U64.HI R8, R12.reuse, 0x1, R13 ;  /* 0x000000010c087819 */ /* 0x050fe2000001020d */
[----:B------:R-:W-:-:S03]  /*0710*/  IMAD.SHL.U32 R5, R12, 0x2, RZ ;  /* 0x000000020c057824 */ /* 0x000fc600078e00ff */
[--C-:B------:R-:W-:Y:S02]  /*0720*/  SHF.R.U32.HI R10, RZ, 0x4, R8.reuse ;  /* 0x00000004ff0a7819 */ /* 0x100fe40000011608 */
[----:B------:R-:W-:-:S05]  /*0730*/  SHF.R.U64 R5, R5, 0x4, R8 ;  /* 0x0000000405057819 */ /* 0x000fca0000001208 */
[----:B------:R4:W-:Y:S01]  /*0740*/  STS [UR8+0xc], R5 ;  /* 0x00000c05ff007988 */ /* 0x0009e20008000808 */
[----:B--2---:R-:W-:Y:S02]  /*0750*/  LOP3.LUT R4, R4, 0x7, RZ, 0xb8, !PT ;  /* 0x0000000704047812 */ /* 0x004fe400078eb8ff */
[----:B---3--:R-:W-:-:S03]  /*0760*/  LOP3.LUT R3, R3, 0xf, R10, 0xb8, !PT ;  /* 0x0000000f03037812 */ /* 0x008fc600078eb80a */
[----:B------:R4:W-:Y:S04]  /*0770*/  STS [UR8+0x34], R4 ;  /* 0x00003404ff007988 */ /* 0x0009e80008000808 */
[----:B------:R4:W-:Y:S02]  /*0780*/  STS [UR8+0x1c], R3 ;  /* 0x00001c03ff007988 */ /* 0x0009e40008000808 */
.L_x_11:
[----:B------:R-:W-:Y:S05]  /*0790*/  BSYNC.RECONVERGENT B0 ;  /* 0x0000000000007941 */ /* 0x000fea0003800200 */
.L_x_10:
[----:B------:R-:W-:Y:S04]  /*07a0*/  BSSY.RECONVERGENT B1, `(.L_x_12) ;  /* 0x000001a000017945 */ /* 0x000fe80003800200 */
[----:B------:R-:W-:Y:S04]  /*07b0*/  BSSY.RELIABLE B0, `(.L_x_13) ;  /* 0x0000015000007945 */ /* 0x000fe80003800100 */
[----:B------:R-:W-:Y:S05]  /*07c0*/  @P3 BRA `(.L_x_14) ;  /* 0x0000000000203947 */ /* 0x000fea0003800000 */
[----:B--234-:R-:W2:Y:S02]  /*07d0*/  LDS R3, [UR8+0x34] ;  /* 0x00003408ff037984 */ /* 0x01cea40008000800 */
[----:B--2---:R-:W-:-:S05]  /*07e0*/  LOP3.LUT R3, R3, 0x38, RZ, 0xb8, !PT ;  /* 0x0000003803037812 */ /* 0x004fca00078eb8ff */
[----:B------:R2:W-:Y:S01]  /*07f0*/  STS [UR8+0x34], R3 ;  /* 0x00003403ff007988 */ /* 0x0005e20008000808 */
[----:B------:R-:W-:Y:S05]  /*0800*/  @P3 BRA `(.L_x_15) ;  /* 0x0000000000203947 */ /* 0x000fea0003800000 */
[----:B--2---:R-:W2:Y:S01]  /*0810*/  LDS R3, [UR8+0x8] ;  /* 0x00000808ff037984 */ /* 0x004ea20008000800 */
[----:B------:R-:W-:-:S05]  /*0820*/  IMAD.MOV.U32 R4, RZ, RZ, 0x780 ;  /* 0x00000780ff047424 */ /* 0x000fca00078e00ff */
[----:B--2---:R-:W-:-:S05]  /*0830*/  LOP3.LUT R3, R3, 0x300, R4, 0xd8, !PT ;  /* 0x0000030003037812 */ /* 0x004fca00078ed804 */
[----:B------:R5:W-:Y:S02]  /*0840*/  STS [UR8+0x8], R3 ;  /* 0x00000803ff007988 */ /* 0x000be40008000808 */
.L_x_14:
[----:B------:R-:W-:Y:S05]  /*0850*/  @P3 BRA `(.L_x_16) ;  /* 0x0000000000283947 */ /* 0x000fea0003800000 */
[----:B--2345:R-:W2:Y:S02]  /*0860*/  LDS R3, [UR8+0x8] ;  /* 0x00000808ff037984 */ /* 0x03cea40008000800 */
[----:B--2---:R-:W-:-:S05]  /*0870*/  LOP3.LUT R3, R3, 0x1800, RZ, 0xb8, !PT ;  /* 0x0000180003037812 */ /* 0x004fca00078eb8ff */
[----:B------:R3:W-:Y:S02]  /*0880*/  STS [UR8+0x8], R3 ;  /* 0x00000803ff007988 */ /* 0x0007e40008000808 */
.L_x_15:
[----:B------:R-:W-:Y:S05]  /*0890*/  @P3 BREAK.RELIABLE B0 ;  /* 0x0000000000003942 */ /* 0x000fea0003800100 */
[----:B------:R-:W-:Y:S05]  /*08a0*/  @P3 BRA `(.L_x_17) ;  /* 0x0000000000243947 */ /* 0x000fea0003800000 */
[----:B------:R-:W4:Y:S01]  /*08b0*/  LDS R4, [UR8+0x8] ;  /* 0x00000808ff047984 */ /* 0x000f220008000800 */
[----:B--23--:R-:W-:-:S05]  /*08c0*/  IMAD.MOV.U32 R3, RZ, RZ, 0x6000 ;  /* 0x00006000ff037424 */ /* 0x00cfca00078e00ff */
[----:B----4-:R-:W-:-:S04]  /*08d0*/  LOP3.LUT R3, R4, 0x4000, R3, 0xd8, !PT ;  /* 0x0000400004037812 */ /* 0x010fc800078ed803 */
[----:B------:R-:W-:-:S05]  /*08e0*/  LOP3.LUT R3, R3, 0x400000, RZ, 0xb8, !PT ;  /* 0x0040000003037812 */ /* 0x000fca00078eb8ff */
[----:B------:R2:W-:Y:S02]  /*08f0*/  STS [UR8+0x8], R3 ;  /* 0x00000803ff007988 */ /* 0x0005e40008000808 */
.L_x_16:
[----:B------:R-:W-:Y:S05]  /*0900*/  BSYNC.RELIABLE B0 ;  /* 0x0000000000007941 */ /* 0x000fea0003800100 */
.L_x_13:
[----:B--2345:R-:W2:Y:S02]  /*0910*/  @!P3 LDS R3, [UR8+0x8] ;  /* 0x00000808ff03b984 */ /* 0x03cea40008000800 */
[----:B--2---:R-:W-:-:S05]  /*0920*/  @!P3 LOP3.LUT R3, R3, 0x8000, RZ, 0xb8, !PT ;  /* 0x000080000303b812 */ /* 0x004fca00078eb8ff */
[----:B------:R4:W-:Y:S02]  /*0930*/  @!P3 STS [UR8+0x8], R3 ;  /* 0x00000803ff00b988 */ /* 0x0009e40008000808 */
.L_x_17:
[----:B------:R-:W-:Y:S05]  /*0940*/  BSYNC.RECONVERGENT B1 ;  /* 0x0000000000017941 */ /* 0x000fea0003800200 */
.L_x_12:
[----:B------:R-:W-:Y:S05]  /*0950*/  WARPSYNC.ALL ;  /* 0x0000000000007948 */ /* 0x000fea0003800000 */
[----:B------:R-:W-:Y:S01]  /*0960*/  NOP ;  /* 0x0000000000007918 */ /* 0x000fe20000000000 */
[----:B--234-:R-:W2:Y:S02]  /*0970*/  LDC R3, c[0x0][0x39c] ;  /* 0x0000e700ff037b82 */ /* 0x01cea40000000800 */
[----:B--2---:R-:W-:Y:S01]  /*0980*/  VIADD R3, R3, 0xffffffff ;  /* 0xffffffff03037836 */ /* 0x004fe20000000000 */
[----:B------:R-:W-:Y:S06]  /*0990*/  @P0 BRA `(.L_x_18) ;  /* 0x0000000000300947 */ /* 0x000fec0003800000 */
[----:B------:R-:W2:Y:S01]  /*09a0*/  S2R R4, SR_LANEID ;  /* 0x0000000000047919 */ /* 0x000ea20000000000 */
[----:B------:R-:W-:Y:S05]  /*09b0*/  WARPSYNC.ALL ;  /* 0x0000000000007948 */ /* 0x000fea0003800000 */
[----:B------:R-:W-:Y:S01]  /*09c0*/  NOP ;  /* 0x0000000000007918 */ /* 0x000fe20000000000 */
[----:B--2---:R-:W-:-:S05]  /*09d0*/  IMAD.SHL.U32 R8, R4, 0x4, RZ ;  /* 0x0000000404087824 */ /* 0x004fca00078e00ff */
[----:B------:R-:W2:Y:S01]  /*09e0*/  LDS R9, [R8+UR8] ;  /* 0x0000000808097984 */ /* 0x000ea20008000800 */
[----:B------:R-:W-:-:S05]  /*09f0*/  IADD3 R4, P1, PT, R8, UR24, RZ ;  /* 0x0000001808047c10 */ /* 0x000fca000ff3e0ff */
[----:B------:R-:W-:-:S05]  /*0a00*/  IMAD.X R5, RZ, RZ, UR25, P1 ;  /* 0x00000019ff057e24 */ /* 0x000fca00088e06ff */
[----:B--2---:R2:W3:Y:S01]  /*0a10*/  ATOMG.E.EXCH.STRONG.GPU PT, RZ, [R4], R9 ;  /* 0x0000000904ff73a8 */ /* 0x0044e200041ee100 */
[----:B------:R-:W-:-:S04]  /*0a20*/  DEPBAR {5,4,3,2,1,0} ;  /* 0x0000003f0000791a */ /* 0x000fc80000000000 */
[----:B------:R-:W4:Y:S02]  /*0a30*/  CCTL.E.C.LDCU.IV.DEEP [UR24] ;  /* 0x0000000018007540 */ /* 0x000f240009c08000 */
[----:B----4-:R2:W-:Y:S01]  /*0a40*/  UTMACCTL.IV [UR24] ;  /* 0x00000000180079b9 */ /* 0x0105e20008000000 */
[----:B------:R-:W-:Y:S01]  /*0a50*/  NOP ;  /* 0x0000000000007918 */ /* 0x000fe20000000000 */
.L_x_18:
[----:B------:R-:W-:Y:S05]  /*0a60*/  @P0 BRA `(.L_x_19) ;  /* 0x00000000000c0947 */ /* 0x000fea0003800000 */
[----:B------:R0:W-:Y:S01]  /*0a70*/  UTMACMDFLUSH ;  /* 0x00000000000079b7 */ /* 0x0001e20000000000 */
[----:B------:R-:W-:Y:S05]  /*0a80*/  @P0 BRA `(.L_x_19) ;  /* 0x0000000000040947 */ /* 0x000fea0003800000 */
[----:B------:R-:W-:-:S04]  /*0a90*/  DEPBAR.LE SB0, 0x0 ;  /* 0x000080000000791a */ /* 0x000fc80000000000 */
.L_x_19:
[----:B------:R-:W-:Y:S05]  /*0aa0*/  WARPSYNC.ALL ;  /* 0x0000000000007948 */ /* 0x000fea0003800000 */
[----:B------:R-:W-:Y:S01]  /*0ab0*/  NOP ;  /* 0x0000000000007918 */ /* 0x000fe20000000000 */
[----:B---3--:R-:W-:Y:S06]  /*0ac0*/  BAR.SYNC.DEFER_BLOCKING 0x0 ;  /* 0x0000000000007b1d */ /* 0x008fec0000010000 */
[----:B------:R-:W-:Y:S02]  /*0ad0*/  BSSY.RECONVERGENT B1, `(.L_x_20) ;  /* 0x000000b000017945 */ /* 0x000fe40003800200 */
[----:B------:R-:W-:Y:S06]  /*0ae0*/  BAR.SYNC.DEFER_BLOCKING 0x0 ;  /* 0x0000000000007b1d */ /* 0x000fec0000010000 */
[----:B------:R3:W-:Y:S01]  /*0af0*/  @!P0 STS [R7], RZ ;  /* 0x000000ff07008388 */ /* 0x0007e20000000800 */
[----:B------:R-:W-:Y:S01]  /*0b00*/  NOP ;  /* 0x0000000000007918 */ /* 0x000fe20000000000 */
[----:B------:R-:W-:Y:S05]  /*0b10*/  @P3 BRA `(.L_x_21) ;  /* 0x0000000000183947 */ /* 0x000fea0003800000 */
[----:B--2---:R-:W2:Y:S01]  /*0b20*/  LDS R4, [UR8+0x8] ;  /* 0x00000808ff047984 */ /* 0x004ea20008000800 */
[----:B------:R-:W4:Y:S01]  /*0b30*/  LDC.64 R8, c[0x0][0x388] ;  /* 0x0000e200ff087b82 */ /* 0x000f220000000a00 */
[----:B------:R-:W-:Y:S02]  /*0b40*/  IMAD.MOV.U32 R5, RZ, RZ, 0x70 ;  /* 0x00000070ff057424 */ /* 0x000fe400078e00ff */
[----:B----4-:R4:W-:Y:S03]  /*0b50*/  STS.64 [UR8], R8 ;  /* 0x00000008ff007988 */ /* 0x0109e60008000a08 */
[----:B--2---:R-:W-:-:S05]  /*0b60*/  LOP3.LUT R4, R4, 0x10, R5, 0xd8, !PT ;  /* 0x0000001004047812 */ /* 0x004fca00078ed805 */
[----:B------:R4:W-:Y:S02]  /*0b70*/  STS [UR8+0x8], R4 ;  /* 0x00000804ff007988 */ /* 0x0009e40008000808 */
.L_x_21:
[----:B--2---:R-:W-:Y:S05]  /*0b80*/  BSYNC.RECONVERGENT B1 ;  /* 0x0000000000017941 */ /* 0x004fea0003800200 */
.L_x_20:
[----:B------:R-:W-:Y:S04]  /*0b90*/  BSSY.RECONVERGENT B1, `(.L_x_22) ;  /* 0x000000a000017945 */ /* 0x000fe80003800200 */
[----:B------:R-:W-:Y:S05]  /*0ba0*/  @P3 BRA `(.L_x_23) ;  /* 0x0000000000203947 */ /* 0x000fea0003800000 */
[----:B----4-:R-:W2:Y:S01]  /*0bb0*/  LDS R4, [UR8+0x34] ;  /* 0x00003408ff047984 */ /* 0x010ea20008000800 */
[----:B------:R-:W-:Y:S02]  /*0bc0*/  IMAD.MOV.U32 R5, RZ, RZ, 0x3f000000 ;  /* 0x3f000000ff057424 */ /* 0x000fe400078e00ff */
[----:B------:R-:W-:Y:S01]  /*0bd0*/  @!P3 IMAD.MOV.U32 R8, RZ, RZ, 0x1f ;  /* 0x0000001fff08b424 */ /* 0x000fe200078e00ff */
[----:B------:R-:W4:Y:S02]  /*0be0*/  @!P3 LDS R9, [UR8+0x38] ;  /* 0x00003808ff09b984 */ /* 0x000f240008000800 */
[----:B--2---:R-:W-:Y:S02]  /*0bf0*/  LOP3.LUT R4, R4, 0xff000000, R5, 0xb8, !PT ;  /* 0xff00000004047812 */ /* 0x004fe400078eb805 */
[----:B----4-:R-:W-:-:S03]  /*0c00*/  @!P3 LOP3.LUT R5, R9, 0xff, R8, 0xb8, !PT ;  /* 0x000000ff0905b812 */ /* 0x010fc600078eb808 */
[----:B------:R2:W-:Y:S04]  /*0c10*/  STS [UR8+0x34], R4 ;  /* 0x00003404ff007988 */ /* 0x0005e80008000808 */
[----:B------:R2:W-:Y:S02]  /*0c20*/  @!P3 STS [UR8+0x38], R5 ;  /* 0x00003805ff00b988 */ /* 0x0005e40008000808 */
.L_x_23:
[----:B------:R-:W-:Y:S05]  /*0c30*/  BSYNC.RECONVERGENT B1 ;  /* 0x0000000000017941 */ /* 0x000fea0003800200 */
.L_x_22:
[----:B------:R-:W-:Y:S04]  /*0c40*/  BSSY.RECONVERGENT B1, `(.L_x_24) ;  /* 0x0000004000017945 */ /* 0x000fe80003800200 */
[----:B------:R-:W-:Y:S05]  /*0c50*/  @P3 BRA `(.L_x_25) ;  /* 0x0000000000083947 */ /* 0x000fea0003800000 */
[----:B------:R5:W-:Y:S04]  /*0c60*/  STS [UR8+0x24], R11 ;  /* 0x0000240bff007988 */ /* 0x000be80008000808 */
[----:B------:R5:W-:Y:S02]  /*0c70*/  STS [UR8+0x20], R3 ;  /* 0x00002003ff007988 */ /* 0x000be40008000808 */
.L_x_25:
[----:B------:R-:W-:Y:S05]  /*0c80*/  BSYNC.RECONVERGENT B1 ;  /* 0x0000000000017941 */ /* 0x000fea0003800200 */
.L_x_24:
[----:B------:R-:W-:Y:S04]  /*0c90*/  BSSY.RECONVERGENT B1, `(.L_x_26) ;  /* 0x000000e000017945 */ /* 0x000fe80003800200 */
[----:B------:R-:W-:Y:S05]  /*0ca0*/  @P3 BRA `(.L_x_27) ;  /* 0x0000000000303947 */ /* 0x000fea0003800000 */
[----:B--2---:R-:W2:Y:S01]  /*0cb0*/  LDS R5, [UR8+0x34] ;  /* 0x00003408ff057984 */ /* 0x004ea20008000800 */
[----:B----4-:R-:W4:Y:S03]  /*0cc0*/  LDC.64 R8, c[0x0][0x3b0] ;  /* 0x0000ec00ff087b82 */ /* 0x010f260000000a00 */
[----:B------:R-:W3:Y:S01]  /*0cd0*/  LDS R4, [UR8+0x1c] ;  /* 0x00001c08ff047984 */ /* 0x000ee20008000800 */
[C---:B----4-:R-:W-:Y:S01]  /*0ce0*/  SHF.L.U64.HI R9, R8.reuse, 0x1, R9 ;  /* 0x0000000108097819 */ /* 0x050fe20000010209 */
[----:B------:R-:W-:-:S03]  /*0cf0*/  IMAD.SHL.U32 R8, R8, 0x2, RZ ;  /* 0x0000000208087824 */ /* 0x000fc600078e00ff */
[--C-:B-----5:R-:W-:Y:S02]  /*0d00*/  SHF.R.U32.HI R11, RZ, 0x4, R9.reuse ;  /* 0x00000004ff0b7819 */ /* 0x120fe40000011609 */
[----:B------:R-:W-:-:S05]  /*0d10*/  SHF.R.U64 R8, R8, 0x4, R9 ;  /* 0x0000000408087819 */ /* 0x000fca0000001209 */
[----:B------:R4:W-:Y:S01]  /*0d20*/  STS [UR8+0xc], R8 ;  /* 0x00000c08ff007988 */ /* 0x0009e20008000808 */
[----:B--2---:R-:W-:Y:S02]  /*0d30*/  LOP3.LUT R5, R5, 0x7, RZ, 0xb8, !PT ;  /* 0x0000000705057812 */ /* 0x004fe400078eb8ff */
[----:B---3--:R-:W-:-:S03]  /*0d40*/  LOP3.LUT R4, R4, 0xf, R11, 0xb8, !PT ;  /* 0x0000000f04047812 */ /* 0x008fc600078eb80b */
[----:B------:R4:W-:Y:S04]  /*0d50*/  STS [UR8+0x34], R5 ;  /* 0x00003405ff007988 */ /* 0x0009e80008000808 */
[----:B------:R4:W-:Y:S02]  /*0d60*/  STS [UR8+0x1c], R4 ;  /* 0x00001c04ff007988 */ /* 0x0009e40008000808 */
.L_x_27:
[----:B------:R-:W-:Y:S05]  /*0d70*/  BSYNC.RECONVERGENT B1 ;  /* 0x0000000000017941 */ /* 0x000fea0003800200 */
.L_x_26:
[----:B------:R-:W-:Y:S04]  /*0d80*/  BSSY.RECONVERGENT B2, `(.L_x_28) ;  /* 0x000001a000027945 */ /* 0x000fe80003800200 */
[----:B------:R-:W-:Y:S04]  /*0d90*/  BSSY.RELIABLE B1, `(.L_x_29) ;  /* 0x0000015000017945 */ /* 0x000fe80003800100 */
[----:B------:R-:W-:Y:S05]  /*0da0*/  @P3 BRA `(.L_x_30) ;  /* 0x0000000000203947 */ /* 0x000fea0003800000 */
[----:B--2-4-:R-:W2:Y:S02]  /*0db0*/  LDS R4, [UR8+0x34] ;  /* 0x00003408ff047984 */ /* 0x014ea40008000800 */
[----:B--2---:R-:W-:-:S05]  /*0dc0*/  LOP3.LUT R4, R4, 0x38, RZ, 0xb8, !PT ;  /* 0x0000003804047812 */ /* 0x004fca00078eb8ff */
[----:B------:R2:W-:Y:S01]  /*0dd0*/  STS [UR8+0x34], R4 ;  /* 0x00003404ff007988 */ /* 0x0005e20008000808 */
[----:B------:R-:W-:Y:S05]  /*0de0*/  @P3 BRA `(.L_x_31) ;  /* 0x0000000000203947 */ /* 0x000fea0003800000 */
[----:B--2---:R-:W2:Y:S01]  /*0df0*/  LDS R4, [UR8+0x8] ;  /* 0x00000808ff047984 */ /* 0x004ea20008000800 */
[----:B------:R-:W-:-:S05]  /*0e00*/  IMAD.MOV.U32 R5, RZ, RZ, 0x780 ;  /* 0x00000780ff057424 */ /* 0x000fca00078e00ff */
[----:B--2---:R-:W-:-:S05]  /*0e10*/  LOP3.LUT R4, R4, 0x300, R5, 0xd8, !PT ;  /* 0x0000030004047812 */ /* 0x004fca00078ed805 */
[----:B------:R2:W-:Y:S02]  /*0e20*/  STS [UR8+0x8], R4 ;  /* 0x00000804ff007988 */ /* 0x0005e40008000808 */
.L_x_30:
[----:B------:R-:W-:Y:S05]  /*0e30*/  @P3 BRA `(.L_x_32) ;  /* 0x0000000000283947 */ /* 0x000fea0003800000 */
[----:B--2-4-:R-:W2:Y:S02]  /*0e40*/  LDS R4, [UR8+0x8] ;  /* 0x00000808ff047984 */ /* 0x014ea40008000800 */
[----:B--2---:R-:W-:-:S05]  /*0e50*/  LOP3.LUT R4, R4, 0x1800, RZ, 0xb8, !PT ;  /* 0x0000180004047812 */ /* 0x004fca00078eb8ff */
[----:B------:R4:W-:Y:S02]  /*0e60*/  STS [UR8+0x8], R4 ;  /* 0x00000804ff007988 */ /* 0x0009e40008000808 */
.L_x_31:
[----:B------:R-:W-:Y:S05]  /*0e70*/  @P3 BREAK.RELIABLE B1 ;  /* 0x0000000000013942 */ /* 0x000fea0003800100 */
[----:B------:R-:W-:Y:S05]  /*0e80*/  @P3 BRA `(.L_x_33) ;  /* 0x0000000000243947 */ /* 0x000fea0003800000 */
[----:B--2-4-:R-:W2:Y:S01]  /*0e90*/  LDS R4, [UR8+0x8] ;  /* 0x00000808ff047984 */ /* 0x014ea20008000800 */
[----:B------:R-:W-:-:S05]  /*0ea0*/  IMAD.MOV.U32 R5, RZ, RZ, 0x6000 ;  /* 0x00006000ff057424 */ /* 0x000fca00078e00ff */
[----:B--2---:R-:W-:-:S04]  /*0eb0*/  LOP3.LUT R4, R4, 0x6000, R5, 0xd8, !PT ;  /* 0x0000600004047812 */ /* 0x004fc800078ed805 */
[----:B------:R-:W-:-:S05]  /*0ec0*/  LOP3.LUT R4, R4, 0x400000, RZ, 0xb8, !PT ;  /* 0x0040000004047812 */ /* 0x000fca00078eb8ff */
[----:B------:R2:W-:Y:S02]  /*0ed0*/  STS [UR8+0x8], R4 ;  /* 0x00000804ff007988 */ /* 0x0005e40008000808 */
.L_x_32:
[----:B------:R-:W-:Y:S05]  /*0ee0*/  BSYNC.RELIABLE B1 ;  /* 0x0000000000017941 */ /* 0x000fea0003800100 */
.L_x_29:
[----:B--2-4-:R-:W2:Y:S02]  /*0ef0*/  @!P3 LDS R4, [UR8+0x8] ;  /* 0x00000808ff04b984 */ /* 0x014ea40008000800 */
[----:B--2---:R-:W-:-:S05]  /*0f00*/  @!P3 LOP3.LUT R4, R4, 0x8000, RZ, 0xb8, !PT ;  /* 0x000080000404b812 */ /* 0x004fca00078eb8ff */
[----:B------:R2:W-:Y:S02]  /*0f10*/  @!P3 STS [UR8+0x8], R4 ;  /* 0x00000804ff00b988 */ /* 0x0005e40008000808 */
.L_x_33:
[----:B------:R-:W-:Y:S05]  /*0f20*/  BSYNC.RECONVERGENT B2 ;  /* 0x0000000000027941 */ /* 0x000fea0003800200 */
.L_x_28:
[----:B------:R-:W-:Y:S05]  /*0f30*/  WARPSYNC.ALL ;  /* 0x0000000000007948 */ /* 0x000fea0003800000 */
[----:B------:R-:W-:Y:S01]  /*0f40*/  NOP ;  /* 0x0000000000007918 */ /* 0x000fe20000000000 */
[----:B------:R-:W-:-:S04]  /*0f50*/  UIADD3 UR5, UPT, UPT, UR4, 0x80, URZ ;  /* 0x0000008004057890 */ /* 0x000fc8000fffe0ff */
[----:B------:R-:W-:-:S04]  /*0f60*/  UIADD3 UR26, UP0, UPT, UR5, UR20, URZ ;  /* 0x00000014051a7290 */ /* 0x000fc8000ff1e0ff */
[----:B------:R-:W-:Y:S01]  /*0f70*/  ULEA.HI.X.SX32 UR27, UR5, UR21, 0x1, UP0 ;  /* 0x00000015051b7291 */ /* 0x000fe200080f0eff */
[----:B------:R-:W-:Y:S11]  /*0f80*/  @P0 BRA `(.L_x_34) ;  /* 0x0000000000300947 */ /* 0x000ff60003800000 */
[----:B--2-4-:R-:W2:Y:S01]  /*0f90*/  S2R R4, SR_LANEID ;  /* 0x0000000000047919 */ /* 0x014ea20000000000 */
[----:B------:R-:W-:Y:S05]  /*0fa0*/  WARPSYNC.ALL ;  /* 0x0000000000007948 */ /* 0x000fea0003800000 */
[----:B------:R-:W-:Y:S01]  /*0fb0*/  NOP ;  /* 0x0000000000007918 */ /* 0x000fe20000000000 */
[----:B--2---:R-:W-:-:S05]  /*0fc0*/  IMAD.SHL.U32 R8, R4, 0x4, RZ ;  /* 0x0000000404087824 */ /* 0x004fca00078e00ff */
[----:B------:R-:W2:Y:S01]  /*0fd0*/  LDS R9, [R8+UR8] ;  /* 0x0000000808097984 */ /* 0x000ea20008000800 */
[----:B------:R-:W-:-:S05]  /*0fe0*/  IADD3 R4, P1, PT, R8, UR26, RZ ;  /* 0x0000001a08047c10 */ /* 0x000fca000ff3e0ff */
[----:B------:R-:W-:-:S05]  /*0ff0*/  IMAD.X R5, RZ, RZ, UR27, P1 ;  /* 0x0000001bff057e24 */ /* 0x000fca00088e06ff */
[----:B--2---:R2:W4:Y:S01]  /*1000*/  ATOMG.E.EXCH.STRONG.GPU PT, RZ, [R4], R9 ;  /* 0x0000000904ff73a8 */ /* 0x00452200041ee100 */
[----:B------:R-:W-:-:S04]  /*1010*/  DEPBAR {5,4,3,2,1,0} ;  /* 0x0000003f0000791a */ /* 0x000fc80000000000 */
[----:B------:R-:W3:Y:S02]  /*1020*/  CCTL.E.C.LDCU.IV.DEEP [UR26] ;  /* 0x000000001a007540 */ /* 0x000ee40009c08000 */
[----:B---3--:R2:W-:Y:S01]  /*1030*/  UTMACCTL.IV [UR26] ;  /* 0x000000001a0079b9 */ /* 0x0085e20008000000 */
[----:B------:R-:W-:Y:S01]  /*1040*/  NOP ;  /* 0x0000000000007918 */ /* 0x000fe20000000000 */
.L_x_34:
[----:B------:R-:W-:Y:S05]  /*1050*/  @P0 BRA `(.L_x_35) ;  /* 0x00000000000c0947 */ /* 0x000fea0003800000 */
[----:B------:R0:W-:Y:S01]  /*1060*/  UTMACMDFLUSH ;  /* 0x00000000000079b7 */ /* 0x0001e20000000000 */
[----:B------:R-:W-:Y:S05]  /*1070*/  @P0 BRA `(.L_x_35) ;  /* 0x0000000000040947 */ /* 0x000fea0003800000 */
[----:B------:R-:W-:-:S04]  /*1080*/  DEPBAR.LE SB0, 0x0 ;  /* 0x000080000000791a */ /* 0x000fc80000000000 */
.L_x_35:
[----:B------:R-:W-:Y:S05]  /*1090*/  WARPSYNC.ALL ;  /* 0x0000000000007948 */ /* 0x000fea0003800000 */
[----:B------:R-:W-:Y:S01]  /*10a0*/  NOP ;  /* 0x0000000000007918 */ /* 0x000fe20000000000 */
[----:B----4-:R-:W-:Y:S06]  /*10b0*/  BAR.SYNC.DEFER_BLOCKING 0x0 ;  /* 0x0000000000007b1d */ /* 0x010fec0000010000 */
[----:B------:R-:W-:Y:S02]  /*10c0*/  BSSY.RECONVERGENT B2, `(.L_x_36) ;  /* 0x000000b000027945 */ /* 0x000fe40003800200 */
[----:B------:R-:W-:Y:S06]  /*10d0*/  BAR.SYNC.DEFER_BLOCKING 0x0 ;  /* 0x0000000000007b1d */ /* 0x000fec0000010000 */
[----:B------:R4:W-:Y:S01]  /*10e0*/  @!P0 STS [R7], RZ ;  /* 0x000000ff07008388 */ /* 0x0009e20000000800 */
[----:B------:R-:W-:Y:S01]  /*10f0*/  NOP ;  /* 0x0000000000007918 */ /* 0x000fe20000000000 */
[----:B------:R-:W-:Y:S05]  /*1100*/  @P3 BRA `(.L_x_37) ;  /* 0x0000000000183947 */ /* 0x000fea0003800000 */
[----:B--2---:R-:W2:Y:S01]  /*1110*/  LDS R4, [UR8+0x8] ;  /* 0x00000808ff047984 */ /* 0x004ea20008000800 */
[----:B------:R-:W3:Y:S01]  /*1120*/  LDC.64 R8, c[0x0][0x390] ;  /* 0x0000e400ff087b82 */ /* 0x000ee20000000a00 */
[----:B------:R-:W-:Y:S02]  /*1130*/  IMAD.MOV.U32 R5, RZ, RZ, 0x70 ;  /* 0x00000070ff057424 */ /* 0x000fe400078e00ff */
[----:B---3--:R3:W-:Y:S03]  /*1140*/  STS.64 [UR8], R8 ;  /* 0x00000008ff007988 */ /* 0x0087e60008000a08 */
[----:B--2---:R-:W-:-:S05]  /*1150*/  LOP3.LUT R4, R4, 0x10, R5, 0xd8, !PT ;  /* 0x0000001004047812 */ /* 0x004fca00078ed805 */
[----:B------:R3:W-:Y:S02]  /*1160*/  STS [UR8+0x8], R4 ;  /* 0x00000804ff007988 */ /* 0x0007e40008000808 */
.L_x_37:
[----:B--2---:R-:W-:Y:S05]  /*1170*/  BSYNC.RECONVERGENT B2 ;  /* 0x0000000000027941 */ /* 0x004fea0003800200 */
.L_x_36:
[----:B------:R-:W-:Y:S04]  /*1180*/  BSSY.RECONVERGENT B3, `(.L_x_38) ;  /* 0x0000011000037945 */ /* 0x000fe80003800200 */
[----:B------:R-:W-:Y:S04]  /*1190*/  BSSY.RELIABLE B2, `(.L_x_39) ;  /* 0x000000e000027945 */ /* 0x000fe80003800100 */
[----:B------:R-:W-:Y:S05]  /*11a0*/  @P3 BRA `(.L_x_40) ;  /* 0x0000000000243947 */ /* 0x000fea0003800000 */
[----:B---3--:R-:W2:Y:S01]  /*11b0*/  LDS R4, [UR8+0x34] ;  /* 0x00003408ff047984 */ /* 0x008ea20008000800 */
[----:B------:R-:W-:-:S05]  /*11c0*/  IMAD.MOV.U32 R5, RZ, RZ, 0x3f000000 ;  /* 0x3f000000ff057424 */ /* 0x000fca00078e00ff */
[----:B--2---:R-:W-:-:S05]  /*11d0*/  LOP3.LUT R4, R4, 0xff000000, R5, 0xb8, !PT ;  /* 0xff00000004047812 */ /* 0x004fca00078eb805 */
[----:B------:R2:W-:Y:S01]  /*11e0*/  STS [UR8+0x34], R4 ;  /* 0x00003404ff007988 */ /* 0x0005e20008000808 */
[----:B------:R-:W-:Y:S05]  /*11f0*/  @P3 BRA `(.L_x_41) ;  /* 0x00000000001c3947 */ /* 0x000fea0003800000 */
[----:B--2---:R-:W2:Y:S01]  /*1200*/  LDS R4, [UR8+0x38] ;  /* 0x00003808ff047984 */ /* 0x004ea20008000800 */
[----:B------:R-:W-:-:S05]  /*1210*/  IMAD.MOV.U32 R5, RZ, RZ, 0x3f ;  /* 0x0000003fff057424 */ /* 0x000fca00078e00ff */
[----:B--2---:R-:W-:-:S05]  /*1220*/  LOP3.LUT R4, R4, 0xff, R5, 0xb8, !PT ;  /* 0x000000ff04047812 */ /* 0x004fca00078eb805 */
[----:B------:R2:W-:Y:S02]  /*1230*/  STS [UR8+0x38], R4 ;  /* 0x00003804ff007988 */ /* 0x0005e40008000808 */
.L_x_40:
[----:B------:R-:W-:Y:S05]  /*1240*/  @P3 BREAK.RELIABLE B2 ;  /* 0x0000000000023942 */ /* 0x000fea0003800100 */
[----:B------:R-:W-:Y:S05]  /*1250*/  @P3 BRA `(.L_x_42) ;  /* 0x00000000000c3947 */ /* 0x000fea0003800000 */
[----:B------:R2:W-:Y:S02]  /*1260*/  STS [UR8+0x20], R3 ;  /* 0x00002003ff007988 */ /* 0x0005e40008000808 */
.L_x_41:
[----:B------:R-:W-:Y:S05]  /*1270*/  BSYNC.RELIABLE B2 ;  /* 0x0000000000027941 */ /* 0x000fea0003800100 */
.L_x_39:
[----:B------:R2:W-:Y:S02]  /*1280*/  @!P3 STS [UR8+0x24], R2 ;  /* 0x00002402ff00b988 */ /* 0x0005e40008000808 */
.L_x_42:
[----:B------:R-:W-:Y:S05]  /*1290*/  BSYNC.RECONVERGENT B3 ;  /* 0x0000000000037941 */ /* 0x000fea0003800200 */
.L_x_38:
[----:B------:R-:W-:Y:S05]  /*12a0*/  WARPSYNC.ALL ;  /* 0x0000000000007948 */ /* 0x000fea0003800000 */
[----:B------:R-:W-:Y:S01]  /*12b0*/  NOP ;  /* 0x0000000000007918 */ /* 0x000fe20000000000 */
[----:B------:R-:W-:Y:S04]  /*12c0*/  BSSY.RECONVERGENT B3, `(.L_x_43) ;  /* 0x000000e000037945 */ /* 0x000fe80003800200 */
[----:B------:R-:W-:Y:S05]  /*12d0*/  @P3 BRA `(.L_x_44) ;  /* 0x0000000000303947 */ /* 0x000fea0003800000 */
[----:B--2--5:R-:W2:Y:S01]  /*12e0*/  LDS R3, [UR8+0x34] ;  /* 0x00003408ff037984 */ /* 0x024ea20008000800 */
[----:B---3--:R-:W3:Y:S03]  /*12f0*/  LDC.64 R4, c[0x0][0x3b8] ;  /* 0x0000ee00ff047b82 */ /* 0x008ee60000000a00 */
[----:B------:R-:W5:Y:S01]  /*1300*/  LDS R2, [UR8+0x1c] ;  /* 0x00001c08ff027984 */ /* 0x000f620008000800 */
[C---:B---3--:R-:W-:Y:S01]  /*1310*/  SHF.L.U64.HI R5, R4.reuse, 0x1, R5 ;  /* 0x0000000104057819 */ /* 0x048fe20000010205 */
[----:B------:R-:W-:-:S03]  /*1320*/  IMAD.SHL.U32 R4, R4, 0x2, RZ ;  /* 0x0000000204047824 */ /* 0x000fc600078e00ff */
[--C-:B----4-:R-:W-:Y:S02]  /*1330*/  SHF.R.U32.HI R7, RZ, 0x4, R5.reuse ;  /* 0x00000004ff077819 */ /* 0x110fe40000011605 */
[----:B------:R-:W-:-:S05]  /*1340*/  SHF.R.U64 R4, R4, 0x4, R5 ;  /* 0x0000000404047819 */ /* 0x000fca0000001205 */
[----:B------:R3:W-:Y:S01]  /*1350*/  STS [UR8+0xc], R4 ;  /* 0x00000c04ff007988 */ /* 0x0007e20008000808 */
[----:B--2---:R-:W-:Y:S02]  /*1360*/  LOP3.LUT R3, R3, 0x7, RZ, 0xb8, !PT ;  /* 0x0000000703037812 */ /* 0x004fe400078eb8ff */
[----:B-----5:R-:W-:-:S03]  /*1370*/  LOP3.LUT R2, R2, 0xf, R7, 0xb8, !PT ;  /* 0x0000000f02027812 */ /* 0x020fc600078eb807 */
[----:B------:R3:W-:Y:S04]  /*1380*/  STS [UR8+0x34], R3 ;  /* 0x00003403ff007988 */ /* 0x0007e80008000808 */
[----:B------:R3:W-:Y:S02]  /*1390*/  STS [UR8+0x1c], R2 ;  /* 0x00001c02ff007988 */ /* 0x0007e40008000808 */
.L_x_44:
[----:B------:R-:W-:Y:S05]  /*13a0*/  BSYNC.RECONVERGENT B3 ;  /* 0x0000000000037941 */ /* 0x000fea0003800200 */
.L_x_43:
[----:B------:R-:W-:Y:S04]  /*13b0*/  BSSY.RECONVERGENT B4, `(.L_x_45) ;  /* 0x000001a000047945 */ /* 0x000fe80003800200 */
[----:B------:R-:W-:Y:S04]  /*13c0*/  BSSY.RELIABLE B3, `(.L_x_46) ;  /* 0x0000015000037945 */ /* 0x000fe80003800100 */
[----:B------:R-:W-:Y:S05]  /*13d0*/  @P3 BRA `(.L_x_47) ;  /* 0x0000000000203947 */ /* 0x000fea0003800000 */
[----:B--23--:R-:W2:Y:S02]  /*13e0*/  LDS R2, [UR8+0x34] ;  /* 0x00003408ff027984 */ /* 0x00cea40008000800 */
[----:B--2---:R-:W-:-:S05]  /*13f0*/  LOP3.LUT R2, R2, 0x38, RZ, 0xb8, !PT ;  /* 0x0000003802027812 */ /* 0x004fca00078eb8ff */
[----:B------:R2:W-:Y:S01]  /*1400*/  STS [UR8+0x34], R2 ;  /* 0x00003402ff007988 */ /* 0x0005e20008000808 */
[----:B------:R-:W-:Y:S05]  /*1410*/  @P3 BRA `(.L_x_48) ;  /* 0x0000000000203947 */ /* 0x000fea0003800000 */
[----:B--2---:R-:W2:Y:S01]  /*1420*/  LDS R2, [UR8+0x8] ;  /* 0x00000808ff027984 */ /* 0x004ea20008000800 */
[----:B-----5:R-:W-:-:S05]  /*1430*/  IMAD.MOV.U32 R3, RZ, RZ, 0x780 ;  /* 0x00000780ff037424 */ /* 0x020fca00078e00ff */
[----:B--2---:R-:W-:-:S05]  /*1440*/  LOP3.LUT R2, R2, 0x300, R3, 0xd8, !PT ;  /* 0x0000030002027812 */ /* 0x004fca00078ed803 */
[----:B------:R2:W-:Y:S02]  /*1450*/  STS [UR8+0x8], R2 ;  /* 0x00000802ff007988 */ /* 0x0005e40008000808 */
.L_x_47:
[----:B------:R-:W-:Y:S05]  /*1460*/  @P3 BRA `(.L_x_49) ;  /* 0x0000000000283947 */ /* 0x000fea0003800000 */
[----:B--23--:R-:W2:Y:S02]  /*1470*/  LDS R2, [UR8+0x8] ;  /* 0x00000808ff027984 */ /* 0x00cea40008000800 */
[----:B--2---:R-:W-:-:S05]  /*1480*/  LOP3.LUT R2, R2, 0x1800, RZ, 0xb8, !PT ;  /* 0x0000180002027812 */ /* 0x004fca00078eb8ff */
[----:B------:R3:W-:Y:S02]  /*1490*/  STS [UR8+0x8], R2 ;  /* 0x00000802ff007988 */ /* 0x0007e40008000808 */
.L_x_48:
[----:B------:R-:W-:Y:S05]  /*14a0*/  @P3 BREAK.RELIABLE B3 ;  /* 0x0000000000033942 */ /* 0x000fea0003800100 */
[----:B------:R-:W-:Y:S05]  /*14b0*/  @P3 BRA `(.L_x_50) ;  /* 0x0000000000243947 */ /* 0x000fea0003800000 */
[----:B--23--:R-:W2:Y:S01]  /*14c0*/  LDS R2, [UR8+0x8] ;  /* 0x00000808ff027984 */ /* 0x00cea20008000800 */
[----:B-----5:R-:W-:-:S05]  /*14d0*/  IMAD.MOV.U32 R3, RZ, RZ, 0x6000 ;  /* 0x00006000ff037424 */ /* 0x020fca00078e00ff */
[----:B--2---:R-:W-:-:S04]  /*14e0*/  LOP3.LUT R2, R2, 0x6000, R3, 0xd8, !PT ;  /* 0x0000600002027812 */ /* 0x004fc800078ed803 */
[----:B------:R-:W-:-:S05]  /*14f0*/  LOP3.LUT R2, R2, 0x400000, RZ, 0xb8, !PT ;  /* 0x0040000002027812 */ /* 0x000fca00078eb8ff */
[----:B------:R2:W-:Y:S02]  /*1500*/  STS [UR8+0x8], R2 ;  /* 0x00000802ff007988 */ /* 0x0005e40008000808 */
.L_x_49:
[----:B------:R-:W-:Y:S05]  /*1510*/  BSYNC.RELIABLE B3 ;  /* 0x0000000000037941 */ /* 0x000fea0003800100 */
.L_x_46:
[----:B--23--:R-:W2:Y:S02]  /*1520*/  @!P3 LDS R2, [UR8+0x8] ;  /* 0x00000808ff02b984 */ /* 0x00cea40008000800 */
[----:B--2---:R-:W-:-:S05]  /*1530*/  @!P3 LOP3.LUT R2, R2, 0x8000, RZ, 0xb8, !PT ;  /* 0x000080000202b812 */ /* 0x004fca00078eb8ff */
[----:B------:R2:W-:Y:S02]  /*1540*/  @!P3 STS [UR8+0x8], R2 ;  /* 0x00000802ff00b988 */ /* 0x0005e40008000808 */
.L_x_50:
[----:B------:R-:W-:Y:S05]  /*1550*/  BSYNC.RECONVERGENT B4 ;  /* 0x0000000000047941 */ /* 0x000fea0003800200 */
.L_x_45:
[----:B------:R-:W-:Y:S05]  /*1560*/  WARPSYNC.ALL ;  /* 0x0000000000007948 */ /* 0x000fea0003800000 */
[----:B------:R-:W-:Y:S01]  /*1570*/  NOP ;  /* 0x0000000000007918 */ /* 0x000fe20000000000 */
[----:B------:R-:W-:-:S04]  /*1580*/  UIADD3 UR4, UPT, UPT, UR4, 0x100, URZ ;  /* 0x0000010004047890 */ /* 0x000fc8000fffe0ff */
[----:B------:R-:W-:-:S04]  /*1590*/  UIADD3 UR20, UP0, UPT, UR4, UR20, URZ ;  /* 0x0000001404147290 */ /* 0x000fc8000ff1e0ff */
[----:B------:R-:W-:Y:S01]  /*15a0*/  ULEA.HI.X.SX32 UR21, UR4, UR21, 0x1, UP0 ;  /* 0x0000001504157291 */ /* 0x000fe200080f0eff */
[----:B------:R-:W-:Y:S11]  /*15b0*/  @P0 BRA `(.L_x_51) ;  /* 0x0000000000300947 */ /* 0x000ff60003800000 */
[----:B--23--:R-:W2:Y:S01]  /*15c0*/  S2R R2, SR_LANEID ;  /* 0x0000000000027919 */ /* 0x00cea20000000000 */
[----:B------:R-:W-:Y:S05]  /*15d0*/  WARPSYNC.ALL ;  /* 0x0000000000007948 */ /* 0x000fea0003800000 */
[----:B------:R-:W-:Y:S01]  /*15e0*/  NOP ;  /* 0x0000000000007918 */ /* 0x000fe20000000000 */
[----:B--2---:R-:W-:-:S05]  /*15f0*/  IMAD.SHL.U32 R4, R2, 0x4, RZ ;  /* 0x0000000402047824 */ /* 0x004fca00078e00ff */
[----:B------:R-:W2:Y:S01]  /*1600*/  LDS R5, [R4+UR8] ;  /* 0x0000000804057984 */ /* 0x000ea20008000800 */
[----:B------:R-:W-:-:S05]  /*1610*/  IADD3 R2, P1, PT, R4, UR20, RZ ;  /* 0x0000001404027c10 */ /* 0x000fca000ff3e0ff */
[----:B-----5:R-:W-:-:S05]  /*1620*/  IMAD.X R3, RZ, RZ, UR21, P1 ;  /* 0x00000015ff037e24 */ /* 0x020fca00088e06ff */
[----:B--2---:R2:W3:Y:S01]  /*1630*/  ATOMG.E.EXCH.STRONG.GPU PT, RZ, [R2], R5 ;  /* 0x0000000502ff73a8 */ /* 0x0044e200041ee100 */
[----:B------:R-:W-:-:S04]  /*1640*/  DEPBAR {5,4,3,2,1,0} ;  /* 0x0000003f0000791a */ /* 0x000fc80000000000 */
[----:B------:R-:W5:Y:S02]  /*1650*/  CCTL.E.C.LDCU.IV.DEEP [UR20] ;  /* 0x0000000014007540 */ /* 0x000f640009c08000 */
[----:B-----5:R2:W-:Y:S01]  /*1660*/  UTMACCTL.IV [UR20] ;  /* 0x00000000140079b9 */ /* 0x0205e20008000000 */
[----:B------:R-:W-:Y:S01]  /*1670*/  NOP ;  /* 0x0000000000007918 */ /* 0x000fe20000000000 */
.L_x_51:
[----:B------:R-:W-:Y:S05]  /*1680*/  @P0 BRA `(.L_x_52) ;  /* 0x00000000000c0947 */ /* 0x000fea0003800000 */
[----:B------:R0:W-:Y:S01]  /*1690*/  UTMACMDFLUSH ;  /* 0x00000000000079b7 */ /* 0x0001e20000000000 */
[----:B------:R-:W-:Y:S05]  /*16a0*/  @P0 BRA `(.L_x_52) ;  /* 0x0000000000040947 */ /* 0x000fea0003800000 */
[----:B------:R-:W-:-:S04]  /*16b0*/  DEPBAR.LE SB0, 0x0 ;  /* 0x000080000000791a */ /* 0x000fc80000000000 */
.L_x_52:
[----:B------:R-:W-:Y:S05]  /*16c0*/  WARPSYNC.ALL ;  /* 0x0000000000007948 */ /* 0x000fea0003800000 */
[----:B------:R-:W-:Y:S01]  /*16d0*/  NOP ;  /* 0x0000000000007918 */ /* 0x000fe20000000000 */
[----:B---3--:R-:W-:Y:S01]  /*16e0*/  BAR.SYNC.DEFER_BLOCKING 0x0 ;  /* 0x0000000000007b1d */ /* 0x008fe20000010000 */
[----:B--2---:R-:W-:Y:S01]  /*16f0*/  SHF.R.U32.HI R2, RZ, 0x5, R0 ;  /* 0x00000005ff027819 */ /* 0x004fe20000011600 */
[----:B------:R-:W-:Y:S01]  /*1700*/  UIADD3 UR15, UPT, UPT, UR8, 0x4010, URZ ;  /* 0x00004010080f7890 */ /* 0x000fe2000fffe0ff */
[----:B------:R-:W-:Y:S01]  /*1710*/  ISETP.GE.AND P0, PT, R6, 0x1, PT ;  /* 0x000000010600780c */ /* 0x000fe20003f06270 */
[----:B------:R-:W-:Y:S01]  /*1720*/  USHF.L.U32 UR19, UR7, 0x6, URZ ;  /* 0x0000000607137899 */ /* 0x000fe200080006ff */
[----:B------:R-:W-:Y:S01]  /*1730*/  R2UR UR22, R2 ;  /* 0x00000000021672ca */ /* 0x000fe200000e0000 */
[----:B------:R-:W-:Y:S01]  /*1740*/  VOTEU.ALL UP0, P3 ;  /* 0x0000000000ff7886 */ /* 0x000fe20001800000 */
[----:B------:R-:W-:Y:S01]  /*1750*/  UMOV UR4, 0x1 ;  /* 0x0000000100047882 */ /* 0x000fe20000000000 */
[----:B------:R-:W-:Y:S01]  /*1760*/  VOTEU.ALL UP1, P3 ;  /* 0x0000000000ff7886 */ /* 0x000fe20001820000 */
[----:B------:R-:W-:Y:S01]  /*1770*/  USHF.L.U32 UR14, UR9, 0x6, URZ ;  /* 0x00000006090e7899 */ /* 0x000fe200080006ff */
[----:B------:R-:W-:Y:S01]  /*1780*/  BSSY.RECONVERGENT B4, `(.L_x_53) ;  /* 0x0000018000047945 */ /* 0x000fe20003800200 */
[----:B------:R-:W-:-:S04]  /*1790*/  @!UP0 UIADD3 UR10, UPT, UPT, -UR4, 0x100000, URZ ;  /* 0x00100000040a8890 */ /* 0x000fc8000fffe1ff */
[----:B------:R-:W-:Y:S02]  /*17a0*/  @!UP0 USHF.L.U32 UR11, UR10, 0xb, URZ ;  /* 0x0000000b0a0b8899 */ /* 0x000fe400080006ff */
[----:B------:R-:W-:Y:S02]  /*17b0*/  @!UP0 USHF.L.U32 UR10, UR10, 0x1, URZ ;  /* 0x000000010a0a8899 */ /* 0x000fe400080006ff */
[----:B------:R-:W-:-:S04]  /*17c0*/  @!UP0 UIADD3 UR4, UPT, UPT, -UR4, 0x100000, URZ ;  /* 0x0010000004048890 */ /* 0x000fc8000fffe1ff */
[----:B------:R-:W-:Y:S02]  /*17d0*/  @!UP0 USHF.L.U32 UR5, UR4, 0xb, URZ ;  /* 0x0000000b04058899 */ /* 0x000fe400080006ff */
[----:B------:R-:W-:Y:S01]  /*17e0*/  @!UP0 USHF.L.U32 UR4, UR4, 0x1, URZ ;  /* 0x0000000104048899 */ /* 0x000fe200080006ff */
[----:B------:R-:W-:Y:S01]  /*17f0*/  VOTEU.ALL UP0, P3 ;  /* 0x0000000000ff7886 */ /* 0x000fe20001800000 */
[----:B------:R-:W2:Y:S04]  /*1800*/  FENCE.VIEW.ASYNC.S ;  /* 0x00000000000073c6 */ /* 0x000ea80000000000 */
[----:B--2---:R2:W3:Y:S06]  /*1810*/  @!UP0 SYNCS.EXCH.64 URZ, [UR8+0x4000], UR10 ;  /* 0x0040000a08ff85b2 */ /* 0x0044ec0008000100 */
[----:B------:R2:W3:Y:S02]  /*1820*/  @!UP1 SYNCS.EXCH.64 URZ, [UR8+0x4010], UR4 ;  /* 0x0040100408ff95b2 */ /* 0x0004e40008000100 */
[----:B---3--:R-:W-:Y:S06]  /*1830*/  BAR.SYNC.DEFER_BLOCKING 0x0 ;  /* 0x0000000000007b1d */ /* 0x008fec0000010000 */
[----:B------:R-:W-:Y:S05]  /*1840*/  @P3 BRA `(.L_x_54) ;  /* 0x00000000002c3947 */ /* 0x000fea0003800000 */
[----:B--2---:R-:W-:Y:S02]  /*1850*/  UMOV UR4, 0x1 ;  /* 0x0000000100047882 */ /* 0x004fe40000000000 */
[----:B------:R-:W-:-:S04]  /*1860*/  UIADD3 UR10, UPT, UPT, -UR4, 0x100000, URZ ;  /* 0x00100000040a7890 */ /* 0x000fc8000fffe1ff */
[----:B------:R-:W-:Y:S02]  /*1870*/  USHF.L.U32 UR11, UR10, 0xb, URZ ;  /* 0x0000000b0a0b7899 */ /* 0x000fe400080006ff */
[----:B------:R-:W-:Y:S02]  /*1880*/  USHF.L.U32 UR10, UR10, 0x1, URZ ;  /* 0x000000010a0a7899 */ /* 0x000fe400080006ff */
[----:B------:R-:W-:-:S04]  /*1890*/  UIADD3 UR4, UPT, UPT, -UR4, 0x100000, URZ ;  /* 0x0010000004047890 */ /* 0x000fc8000fffe1ff */
[----:B------:R-:W-:Y:S02]  /*18a0*/  USHF.L.U32 UR5, UR4, 0xb, URZ ;  /* 0x0000000b04057899 */ /* 0x000fe400080006ff */
[----:B------:R-:W-:Y:S01]  /*18b0*/  USHF.L.U32 UR4, UR4, 0x1, URZ ;  /* 0x0000000104047899 */ /* 0x000fe200080006ff */
[----:B------:R-:W2:Y:S03]  /*18c0*/  FENCE.VIEW.ASYNC.S ;  /* 0x00000000000073c6 */ /* 0x000ea60000000000 */
[----:B--2---:R3:W2:Y:S08]  /*18d0*/  SYNCS.EXCH.64 URZ, [UR8+0x4008], UR10 ;  /* 0x0040080a08ff75b2 */ /* 0x0046b00008000100 */
[----:B------:R3:W4:Y:S02]  /*18e0*/  SYNCS.EXCH.64 URZ, [UR8+0x4018], UR4 ;  /* 0x0040180408ff75b2 */ /* 0x0007240008000100 */
[----:B---3--:R-:W-:Y:S01]  /*18f0*/  NOP ;  /* 0x0000000000007918 */ /* 0x008fe20000000000 */
.L_x_54:
[----:B--2---:R-:W-:Y:S05]  /*1900*/  BSYNC.RECONVERGENT B4 ;  /* 0x0000000000047941 */ /* 0x004fea0003800200 */
.L_x_53:
[----:B------:R-:W-:Y:S05]  /*1910*/  @!P0 BRA `(.L_x_55) ;  /* 0x00000008001c8947 */ /* 0x000fea0003800000 */
[----:B----4-:R-:W-:Y:S01]  /*1920*/  BAR.SYNC.DEFER_BLOCKING 0x0 ;  /* 0x0000000000007b1d */ /* 0x010fe20000010000 */
[----:B------:R-:W-:Y:S01]  /*1930*/  @!P3 IMAD.MOV.U32 R2, RZ, RZ, 0x2000 ;  /* 0x00002000ff02b424 */ /* 0x000fe200078e00ff */
[----:B------:R-:W-:Y:S02]  /*1940*/  ELECT P1, URZ, PT ;  /* 0x0000000000ff782f */ /* 0x000fe40003820000 */
[----:B------:R-:W-:Y:S02]  /*1950*/  ELECT P0, URZ, PT ;  /* 0x0000000000ff782f */ /* 0x000fe40003800000 */
[C---:B------:R-:W-:Y:S01]  /*1960*/  ISETP.LT.U32.AND P1, PT, R20.reuse, 0x20, P1 ;  /* 0x000000201400780c */ /* 0x040fe20000f21070 */
[----:B------:R-:W-:Y:S01]  /*1970*/  UMOV UR11, UR19 ;  /* 0x00000013000b7c82 */ /* 0x000fe20008000000 */
[----:B------:R-:W-:Y:S01]  /*1980*/  ISETP.LT.U32.AND P0, PT, R20, 0x20, P0 ;  /* 0x000000201400780c */ /* 0x000fe20000701070 */
[----:B------:R-:W-:Y:S01]  /*1990*/  UIADD3 UR4, UPT, UPT, UR8, 0x2000, URZ ;  /* 0x0000200008047890 */ /* 0x000fe2000fffe0ff */
[----:B------:R-:W-:-:S09]  /*19a0*/  UMOV UR6, UR14 ;  /* 0x0000000e00067c82 */ /* 0x000fd20008000000 */
[----:B------:R-:W-:Y:S01]  /*19b0*/  VOTEU.ANY UP0, P1 ;  /* 0x0000000000ff7886 */ /* 0x000fe20000800100 */
[----:B------:R-:W-:Y:S01]  /*19c0*/  VOTEU.ANY UP2, P1 ;  /* 0x0000000000ff7886 */ /* 0x000fe20000840100 */
[----:B------:R-:W-:Y:S01]  /*19d0*/  VOTEU.ANY UP1, P0 ;  /* 0x0000000000ff7886 */ /* 0x000fe20000020100 */
[----:B------:R-:W-:Y:S01]  /*19e0*/  VOTEU.ANY UP3, P0 ;  /* 0x0000000000ff7886 */ /* 0x000fe20000060100 */
[----:B------:R2:W-:Y:S01]  /*19f0*/  @!P3 SYNCS.ARRIVE.TRANS64 RZ, [UR8+0x4000], R2 ;  /* 0x00400002ffffb9a7 */ /* 0x0005e20008000008 */
[----:B------:R3:W-:Y:S06]  /*1a00*/  MEMBAR.ALL.CTA ;  /* 0x0000000000007992 */ /* 0x0007ec0000008000 */
[----:B---3--:R-:W3:Y:S01]  /*1a10*/  FENCE.VIEW.ASYNC.S ;  /* 0x00000000000073c6 */ /* 0x008ee20000000000 */
[----:B------:R-:W-:Y:S01]  /*1a20*/  @UP0 UIADD3 UR9, UPT, UPT, UR8, 0x4000, URZ ;  /* 0x0000400008090890 */ /* 0x000fe2000fffe0ff */
[----:B------:R-:W-:Y:S01]  /*1a30*/  @UP0 UMOV UR10, URZ ;  /* 0x000000ff000a0c82 */ /* 0x000fe20008000000 */
[----:B------:R-:W-:Y:S01]  /*1a40*/  @UP1 UIADD3 UR5, UPT, UPT, UR8, 0x4000, URZ ;  /* 0x0000400008051890 */ /* 0x000fe2000fffe0ff */
[----:B------:R-:W-:Y:S01]  /*1a50*/  @UP1 UMOV UR7, URZ ;  /* 0x000000ff00071c82 */ /* 0x000fe20008000000 */
[----:B------:R-:W-:Y:S01]  /*1a60*/  UISETP.NE.U32.AND UP0, UPT, UR22, URZ, UPT ;  /* 0x000000ff1600728c */ /* 0x000fe2000bf05070 */
[----:B---3--:R-:W-:Y:S06]  /*1a70*/  BAR.SYNC.DEFER_BLOCKING 0x0 ;  /* 0x0000000000007b1d */ /* 0x008fec0000010000 */
[----:B------:R2:W-:Y:S02]  /*1a80*/  @UP2 UTMALDG.2D [UR8], [UR24] ;  /* 0x00000008180025b4 */ /* 0x0005e40008008000 */
[----:B------:R-:W-:Y:S06]  /*1a90*/  BAR.SYNC.DEFER_BLOCKING 0x0 ;  /* 0x0000000000007b1d */ /* 0x000fec0000010000 */
[----:B------:R2:W-:Y:S02]  /*1aa0*/  @UP3 UTMALDG.2D [UR4], [UR26] ;  /* 0x000000041a0035b4 */ /* 0x0005e40008008000 */
[----:B------:R-:W-:Y:S06]  /*1ab0*/  BAR.SYNC.DEFER_BLOCKING 0x0 ;  /* 0x0000000000007b1d */ /* 0x000fec0000010000 */
[----:B------:R-:W3:Y:S02]  /*1ac0*/  SYNCS.PHASECHK.TRANS64.TRYWAIT P0, [UR8+0x4000], RZ ;  /* 0x004000ffff0075a7 */ /* 0x000ee40008001108 */
[----:B--23--:R-:W-:Y:S05]  /*1ad0*/  @!P0 BRA `(.L_x_56) ;  /* 0x0000000c00388947 */ /* 0x00cfea0003800000 */
.L_x_70:
[----:B------:R-:W-:Y:S05]  /*1ae0*/  BRA.U UP0, `(.L_x_57) ;  /* 0x0000000100547547 */ /* 0x000fea000b800000 */
[----:B------:R-:W-:Y:S02]  /*1af0*/  USHF.R.U32.HI UR5, URZ, 0x4, UR8 ;  /* 0x00000004ff057899 */ /* 0x000fe40008011608 */
[----:B------:R-:W-:Y:S02]  /*1b00*/  USHF.R.U32.HI UR6, URZ, 0x4, UR4 ;  /* 0x00000004ff067899 */ /* 0x000fe40008011604 */
[----:B------:R-:W-:Y:S02]  /*1b10*/  USGXT.U32 UR4, UR5, 0xe ;  /* 0x0000000e0504789a */ /* 0x000fe40008000000 */
[----:B------:R-:W-:Y:S01]  /*1b20*/  USGXT.U32 UR6, UR6, 0xe ;  /* 0x0000000e0606789a */ /* 0x000fe20008000000 */
[----:B------:R-:W-:Y:S01]  /*1b30*/  UMOV UR10, 0xfffffffe ;  /* 0xfffffffe000a7882 */ /* 0x000fe20000000000 */
[----:B------:R-:W-:Y:S01]  /*1b40*/  UMOV UR11, 0x7fffbfdf ;  /* 0x7fffbfdf000b7882 */ /* 0x000fe20000000000 */
[----:B------:R-:W-:Y:S01]  /*1b50*/  UMOV UR12, 0x80 ;  /* 0x00000080000c7882 */ /* 0x000fe20000000000 */
[----:B------:R-:W-:Y:S01]  /*1b60*/  UMOV UR13, 0x40004040 ;  /* 0x40004040000d7882 */ /* 0x000fe20000000000 */
[----:B------:R-:W-:Y:S01]  /*1b70*/  UMOV UR5, URZ ;  /* 0x000000ff00057c82 */ /* 0x000fe20008000000 */
[----:B------:R-:W-:Y:S01]  /*1b80*/  UMOV UR7, URZ ;  /* 0x000000ff00077c82 */ /* 0x000fe20008000000 */
[----:B------:R-:W-:-:S02]  /*1b90*/  UIADD3.64 UR10, UPT, UPT, UR4, -UR10, URZ ;  /* 0x8000000a040a7297 */ /* 0x000fc4000fffe0ff */
[----:B------:R-:W-:Y:S01]  /*1ba0*/  UIADD3.64 UR12, UPT, UPT, UR6, UR12, URZ ;  /* 0x0000000c060c7297 */ /* 0x000fe2000fffe0ff */
[----:B------:R-:W-:Y:S01]  /*1bb0*/  UMOV UR16, 0x0 ;  /* 0x0000000000107882 */ /* 0x000fe20000000000 */
[----:B------:R-:W-:Y:S01]  /*1bc0*/  UMOV UR17, 0x4110010 ;  /* 0x0411001000117882 */ /* 0x000fe20000000000 */
[----:B------:R-:W-:Y:S01]  /*1bd0*/  UMOV UR5, 0x80004020 ;  /* 0x8000402000057882 */ /* 0x000fe20000000000 */
[----:B------:R-:W-:Y:S01]  /*1be0*/  UMOV UR7, 0x40004040 ;  /* 0x4000404000077882 */ /* 0x000fe20000000000 */
[----:B------:R-:W-:Y:S01]  /*1bf0*/  UMOV UR28, 0x0 ;  /* 0x00000000001c7882 */ /* 0x000fe20000000000 */
[----:B------:R-:W-:Y:S01]  /*1c00*/  UMOV UR29, 0x4110010 ;  /* 0x04110010001d7882 */ /* 0x000fe20000000000 */
[----:B------:R2:W-:Y:S02]  /*1c10*/  UTCHMMA gdesc[UR4], gdesc[UR6], tmem[UR23], tmem[UR16], idesc[UR17], !UPT ;  /* 0x00ff1006040075ea */ /* 0x0005e4000f800017 */
[----:B------:R2:W-:Y:S01]  /*1c20*/  UTCHMMA gdesc[UR10], gdesc[UR12], tmem[UR23], tmem[UR28], idesc[UR29], UPT ;  /* 0x00ff1c0c0a0075ea */ /* 0x0005e2000b800017 */
[----:B------:R-:W-:-:S02]  /*1c30*/  NOP ;  /* 0x0000000000007918 */ /* 0x000fc40000000000 */
.L_x_57:
[----:B------:R-:W-:Y:S01]  /*1c40*/  ELECT P0, URZ, PT ;  /* 0x0000000000ff782f */ /* 0x000fe20003800000 */
[----:B--2---:R-:W-:Y:S01]  /*1c50*/  UMOV UR4, UR15 ;  /* 0x0000000f00047c82 */ /* 0x004fe20008000000 */
[----:B------:R-:W-:Y:S02]  /*1c60*/  UMOV UR5, URZ ;  /* 0x000000ff00057c82 */ /* 0x000fe40008000000 */
[----:B------:R-:W-:-:S13]  /*1c70*/  ISETP.LT.U32.AND P0, PT, R20, 0x20, P0 ;  /* 0x000000201400780c */ /* 0x000fda0000701070 */
[----:B------:R-:W-:Y:S01]  /*1c80*/  VOTEU.ANY UP0, P0 ;  /* 0x0000000000ff7886 */ /* 0x000fe20000000100 */
[----:B------:R-:W-:Y:S01]  /*1c90*/  VOTEU.ANY UP1, P0 ;  /* 0x0000000000ff7886 */ /* 0x000fe20000020100 */
[----:B------:R-:W-:-:S03]  /*1ca0*/  ISETP.GE.U32.AND P0, PT, R6, 0x21, PT ;  /* 0x000000210600780c */ /* 0x000fc60003f06070 */
[----:B------:R-:W-:Y:S02]  /*1cb0*/  @UP0 UMOV UR4, UR4 ;  /* 0x0000000400040c82 */ /* 0x000fe40008000000 */
[----:B------:R2:W-:Y:S01]  /*1cc0*/  @UP1 UTCBAR [UR4], URZ ;  /* 0x000000ff040013e9 */ /* 0x0005e200080000ff */
[----:B------:R-:W-:Y:S06]  /*1cd0*/  BAR.SYNC.DEFER_BLOCKING 0x0 ;  /* 0x0000000000007b1d */ /* 0x000fec0000010000 */
[----:B------:R-:W3:Y:S02]  /*1ce0*/  SYNCS.PHASECHK.TRANS64.TRYWAIT P1, [UR8+0x4010], RZ ;  /* 0x004010ffff0075a7 */ /* 0x000ee40008021108 */
[----:B--23--:R-:W-:Y:S05]  /*1cf0*/  @!P1 BRA `(.L_x_58) ;  /* 0x0000000800bc9947 */ /* 0x00cfea0003800000 */
.L_x_71:
[----:B------:R-:W-:Y:S01]  /*1d00*/  UMOV UR4, URZ ;  /* 0x000000ff00047c82 */ /* 0x000fe20008000000 */
[----:B------:R-:W-:Y:S05]  /*1d10*/  @!P0 BRA `(.L_x_55) ;  /* 0x00000004001c8947 */ /* 0x000fea0003800000 */
[----:B------:R-:W2:Y:S01]  /*1d20*/  LDCU UR29, c[0x0][0x3a0] ;  /* 0x00007400ff1d77ac */ /* 0x000ea20008000800 */
[----:B------:R-:W-:Y:S01]  /*1d30*/  UMOV UR9, 0x1 ;  /* 0x0000000100097882 */ /* 0x000fe20000000000 */
[----:B------:R-:W-:-:S05]  /*1d40*/  UMOV UR18, 0x20 ;  /* 0x0000002000127882 */ /* 0x000fca0000000000 */
.L_x_62:
[----:B------:R-:W-:Y:S01]  /*1d50*/  BAR.SYNC.DEFER_BLOCKING 0x0 ;  /* 0x0000000000007b1d */ /* 0x000fe20000010000 */
[----:B------:R-:W-:Y:S01]  /*1d60*/  ULEA UR28, UR9, UR8, 0x3 ;  /* 0x00000008091c7291 */ /* 0x000fe2000f8e18ff */
[----:B------:R-:W-:Y:S01]  /*1d70*/  @!P3 IMAD.MOV.U32 R2, RZ, RZ, 0x2000 ;  /* 0x00002000ff02b424 */ /* 0x000fe200078e00ff */
[----:B------:R-:W-:Y:S01]  /*1d80*/  ELECT P1, URZ, PT ;  /* 0x0000000000ff782f */ /* 0x000fe20003820000 */
[----:B------:R-:W-:-:S03]  /*1d90*/  ULEA UR16, UR9, UR8, 0xc ;  /* 0x0000000809107291 */ /* 0x000fc6000f8e60ff */
[----:B------:R-:W-:Y:S02]  /*1da0*/  ISETP.LT.U32.AND P1, PT, R20, 0x20, P1 ;  /* 0x000000201400780c */ /* 0x000fe40000f21070 */
[----:B------:R-:W-:Y:S01]  /*1db0*/  ELECT P0, URZ, PT ;  /* 0x0000000000ff782f */ /* 0x000fe20003800000 */
[----:B------:R-:W-:-:S03]  /*1dc0*/  UIADD3 UR12, UPT, UPT, UR16, 0x2000, URZ ;  /* 0x00002000100c7890 */ /* 0x000fc6000fffe0ff */
[----:B------:R-:W-:Y:S01]  /*1dd0*/  ISETP.LT.U32.AND P0, PT, R20, 0x20, P0 ;  /* 0x000000201400780c */ /* 0x000fe20000701070 */
[----:B------:R-:W-:Y:S01]  /*1de0*/  UMOV UR15, UR18 ;  /* 0x00000012000f7c82 */ /* 0x000fe20008000000 */
[----:B------:R-:W-:-:S05]  /*1df0*/  USHF.L.U32 UR5, UR4, 0x1f, URZ ;  /* 0x0000001f04057899 */ /* 0x000fca00080006ff */
[----:B------:R-:W-:Y:S01]  /*1e00*/  VOTEU.ANY UP0, P1 ;  /* 0x0000000000ff7886 */ /* 0x000fe20000800100 */
[----:B------:R3:W-:Y:S01]  /*1e10*/  @!P3 SYNCS.ARRIVE.TRANS64 RZ, [UR28+0x4000], R2 ;  /* 0x00400002ffffb9a7 */ /* 0x0007e2000800001c */
[----:B------:R4:W-:Y:S06]  /*1e20*/  MEMBAR.ALL.CTA ;  /* 0x0000000000007992 */ /* 0x0009ec0000008000 */
[----:B----4-:R-:W4:Y:S01]  /*1e30*/  FENCE.VIEW.ASYNC.S ;  /* 0x00000000000073c6 */ /* 0x010f220000000000 */
[----:B------:R-:W-:Y:S01]  /*1e40*/  @UP0 UIADD3 UR17, UPT, UPT, UR28, 0x4000, URZ ;  /* 0x000040001c110890 */ /* 0x000fe2000fffe0ff */
[----:B----4-:R-:W-:Y:S01]  /*1e50*/  VOTEU.ANY UP0, P1 ;  /* 0x0000000000ff7886 */ /* 0x010fe20000800100 */
[----:B------:R-:W-:Y:S01]  /*1e60*/  VOTEU.ANY UP1, P0 ;  /* 0x0000000000ff7886 */ /* 0x000fe20000020100 */
[----:B---3--:R-:W-:-:S04]  /*1e70*/  IMAD.U32 R2, RZ, RZ, UR5 ;  /* 0x00000005ff027e24 */ /* 0x008fc8000f8e00ff */
[----:B------:R-:W-:Y:S01]  /*1e80*/  @UP1 UIADD3 UR13, UPT, UPT, UR28, 0x4000, URZ ;  /* 0x000040001c0d1890 */ /* 0x000fe2000fffe0ff */
[----:B------:R-:W-:Y:S01]  /*1e90*/  VOTEU.ANY UP1, P0 ;  /* 0x0000000000ff7886 */ /* 0x000fe20000020100 */
[----:B------:R-:W-:Y:S06]  /*1ea0*/  BAR.SYNC.DEFER_BLOCKING 0x0 ;  /* 0x0000000000007b1d */ /* 0x000fec0000010000 */
[----:B------:R3:W-:Y:S01]  /*1eb0*/  @UP0 UTMALDG.2D [UR16], [UR24] ;  /* 0x00000010180005b4 */ /* 0x0007e20008008000 */
[----:B------:R-:W-:Y:S01]  /*1ec0*/  UISETP.NE.U32.AND UP0, UPT, UR22, URZ, UPT ;  /* 0x000000ff1600728c */ /* 0x000fe2000bf05070 */
[----:B------:R-:W-:Y:S06]  /*1ed0*/  BAR.SYNC.DEFER_BLOCKING 0x0 ;  /* 0x0000000000007b1d */ /* 0x000fec0000010000 */
[----:B------:R3:W-:Y:S02]  /*1ee0*/  @UP1 UTMALDG.2D [UR12], [UR26] ;  /* 0x0000000c1a0015b4 */ /* 0x0007e40008008000 */
[----:B------:R-:W-:Y:S06]  /*1ef0*/  BAR.SYNC.DEFER_BLOCKING 0x0 ;  /* 0x0000000000007b1d */ /* 0x000fec0000010000 */
[----:B------:R-:W4:Y:S02]  /*1f00*/  SYNCS.PHASECHK.TRANS64.TRYWAIT P0, [UR28+0x4000], R2 ;  /* 0x00400002ff0075a7 */ /* 0x000f24000800111c */
[----:B---34-:R-:W-:Y:S05]  /*1f10*/  @!P0 BRA `(.L_x_59) ;  /* 0x0000000800408947 */ /* 0x018fea0003800000 */
.L_x_72:
[----:B------:R-:W-:Y:S05]  /*1f20*/  BRA.U UP0, `(.L_x_60) ;  /* 0x00000001004c7547 */ /* 0x000fea000b800000 */
[----:B------:R-:W-:Y:S02]  /*1f30*/  USHF.R.U32.HI UR10, URZ, 0x4, UR16 ;  /* 0x00000004ff0a7899 */ /* 0x000fe40008011610 */
[----:B------:R-:W-:Y:S02]  /*1f40*/  USHF.R.U32.HI UR12, URZ, 0x4, UR12 ;  /* 0x00000004ff0c7899 */ /* 0x000fe4000801160c */
[----:B------:R-:W-:Y:S02]  /*1f50*/  USGXT.U32 UR10, UR10, 0xe ;  /* 0x0000000e0a0a789a */ /* 0x000fe40008000000 */
[----:B------:R-:W-:Y:S02]  /*1f60*/  USGXT.U32 UR12, UR12, 0xe ;  /* 0x0000000e0c0c789a */ /* 0x000fe40008000000 */
[----:B------:R-:W-:Y:S02]  /*1f70*/  UIADD3 UR16, UP0, UPT, UR10, 0x2, URZ ;  /* 0x000000020a107890 */ /* 0x000fe4000ff1e0ff */
[----:B------:R-:W-:Y:S01]  /*1f80*/  UIADD3 UR30, UP1, UPT, UR12, 0x80, URZ ;  /* 0x000000800c1e7890 */ /* 0x000fe2000ff3e0ff */
[----:B------:R-:W-:Y:S01]  /*1f90*/  UMOV UR5, URZ ;  /* 0x000000ff00057c82 */ /* 0x000fe20008000000 */
[----:B------:R-:W-:Y:S01]  /*1fa0*/  UMOV UR6, URZ ;  /* 0x000000ff00067c82 */ /* 0x000fe20008000000 */
[----:B------:R-:W-:-:S02]  /*1fb0*/  UIADD3.X UR17, UPT, UPT, UR5, -0x7fffbfe0, URZ, UP0, !UPT ;  /* 0x8000402005117890 */ /* 0x000fc400087fe4ff */
[----:B------:R-:W-:Y:S01]  /*1fc0*/  UIADD3.X UR31, UPT, UPT, UR6, 0x40004040, URZ, UP1, !UPT ;  /* 0x40004040061f7890 */ /* 0x000fe20008ffe4ff */
[----:B------:R-:W-:Y:S01]  /*1fd0*/  UMOV UR32, 0x0 ;  /* 0x0000000000207882 */ /* 0x000fe20000000000 */
[----:B------:R-:W-:Y:S01]  /*1fe0*/  UMOV UR33, 0x4110010 ;  /* 0x0411001000217882 */ /* 0x000fe20000000000 */
[----:B------:R-:W-:Y:S01]  /*1ff0*/  UMOV UR11, 0x80004020 ;  /* 0x80004020000b7882 */ /* 0x000fe20000000000 */
[----:B------:R-:W-:Y:S01]  /*2000*/  UMOV UR13, 0x40004040 ;  /* 0x40004040000d7882 */ /* 0x000fe20000000000 */
[----:B------:R-:W-:Y:S01]  /*2010*/  UMOV UR6, 0x0 ;  /* 0x0000000000067882 */ /* 0x000fe20000000000 */
[----:B------:R-:W-:Y:S01]  /*2020*/  UMOV UR7, 0x4110010 ;  /* 0x0411001000077882 */ /* 0x000fe20000000000 */
[----:B------:R3:W-:Y:S02]  /*2030*/  UTCHMMA gdesc[UR10], gdesc[UR12], tmem[UR23], tmem[UR32], idesc[UR33], UPT ;  /* 0x00ff200c0a0075ea */ /* 0x0007e4000b800017 */
[----:B------:R3:W-:Y:S01]  /*2040*/  UTCHMMA gdesc[UR16], gdesc[UR30], tmem[UR23], tmem[UR6], idesc[UR7], UPT ;  /* 0x00ff061e100075ea */ /* 0x0007e2000b800017 */
[----:B------:R-:W-:-:S02]  /*2050*/  NOP ;  /* 0x0000000000007918 */ /* 0x000fc40000000000 */
.L_x_60:
[----:B------:R-:W-:Y:S01]  /*2060*/  ELECT P0, URZ, PT ;  /* 0x0000000000ff782f */ /* 0x000fe20003800000 */
[----:B---3--:R-:W-:-:S03]  /*2070*/  UIADD3 UR6, UPT, UPT, UR28, 0x4010, URZ ;  /* 0x000040101c067890 */ /* 0x008fc6000fffe0ff */
[----:B------:R-:W-:Y:S01]  /*2080*/  ISETP.LT.U32.AND P0, PT, R20, 0x20, P0 ;  /* 0x000000201400780c */ /* 0x000fe20000701070 */
[----:B------:R-:W-:-:S12]  /*2090*/  UMOV UR7, URZ ;  /* 0x000000ff00077c82 */ /* 0x000fd80008000000 */
[----:B------:R-:W-:Y:S01]  /*20a0*/  VOTEU.ANY UP0, P0 ;  /* 0x0000000000ff7886 */ /* 0x000fe20000000100 */
[----:B------:R-:W-:-:S04]  /*20b0*/  VOTEU.ANY UP1, P0 ;  /* 0x0000000000ff7886 */ /* 0x000fc80000020100 */
[----:B------:R-:W-:Y:S02]  /*20c0*/  @UP0 UMOV UR6, UR6 ;  /* 0x0000000600060c82 */ /* 0x000fe40008000000 */
[----:B------:R3:W-:Y:S01]  /*20d0*/  @UP1 UTCBAR [UR6], URZ ;  /* 0x000000ff060013e9 */ /* 0x0007e200080000ff */
[----:B------:R-:W-:Y:S06]  /*20e0*/  BAR.SYNC.DEFER_BLOCKING 0x0 ;  /* 0x0000000000007b1d */ /* 0x000fec0000010000 */
[----:B------:R-:W4:Y:S02]  /*20f0*/  SYNCS.PHASECHK.TRANS64.TRYWAIT P0, [UR28+0x4010], R2 ;  /* 0x00401002ff0075a7 */ /* 0x000f24000800111c */
[----:B---34-:R-:W-:Y:S05]  /*2100*/  @!P0 BRA `(.L_x_61) ;  /* 0x0000000400d08947 */ /* 0x018fea0003800000 */
.L_x_73:
[----:B------:R-:W-:Y:S02]  /*2110*/  UIADD3 UR9, UPT, UPT, UR9, 0x1, URZ ;  /* 0x0000000109097890 */ /* 0x000fe4000fffe0ff */
[----:B------:R-:W-:Y:S02]  /*2120*/  UIADD3 UR18, UPT, UPT, UR18, 0x20, URZ ;  /* 0x0000002012127890 */ /* 0x000fe4000fffe0ff */
[----:B------:R-:W-:-:S04]  /*2130*/  UISETP.NE.U32.AND UP0, UPT, UR9, 0x2, UPT ;  /* 0x000000020900788c */ /* 0x000fc8000bf05070 */
[----:B------:R-:W-:Y:S02]  /*2140*/  USEL UR5, URZ, 0x1, UP0 ;  /* 0x00000001ff057887 */ /* 0x000fe40008000000 */
[----:B------:R-:W-:Y:S02]  /*2150*/  USEL UR9, UR9, URZ, UP0 ;  /* 0x000000ff09097287 */ /* 0x000fe40008000000 */
[----:B--2---:R-:W-:Y:S02]  /*2160*/  UISETP.GE.AND UP0, UPT, UR18, UR29, UPT ;  /* 0x0000001d1200728c */ /* 0x004fe4000bf06270 */
[----:B------:R-:W-:-:S07]  /*2170*/  ULOP3.LUT UR4, UR4, UR5, URZ, 0x3c, !UPT ;  /* 0x0000000504047292 */ /* 0x000fce000f8e3cff */
[----:B------:R-:W-:Y:S05]  /*2180*/  BRA.U !UP0, `(.L_x_62) ;  /* 0xfffffff908f07547 */ /* 0x000fea000b83ffff */
.L_x_55:
[----:B----4-:R-:W-:Y:S06]  /*2190*/  BAR.SYNC.DEFER_BLOCKING 0x0 ;  /* 0x0000000000007b1d */ /* 0x010fec0000010000 */
[----:B------:R-:W-:Y:S04]  /*21a0*/  BSSY.RECONVERGENT B4, `(.L_x_63) ;  /* 0x0000004000047945 */ /* 0x000fe80003800200 */
[----:B------:R-:W-:Y:S05]  /*21b0*/  @P3 BRA `(.L_x_64) ;  /* 0x0000000000083947 */ /* 0x000fea0003800000 */
[----:B------:R-:W2:Y:S02]  /*21c0*/  SYNCS.CCTL.IV [UR8+0x4000] ;  /* 0x00400000ff0079b1 */ /* 0x000ea40008000008 */
[----:B--2---:R-:W2:Y:S02]  /*21d0*/  SYNCS.CCTL.IV [UR8+0x4010] ;  /* 0x00401000ff0079b1 */ /* 0x004ea40008000008 */
.L_x_64:
[----:B------:R-:W-:Y:S05]  /*21e0*/  BSYNC.RECONVERGENT B4 ;  /* 0x0000000000047941 */ /* 0x000fea0003800200 */
.L_x_63:
[----:B--2---:R-:W-:Y:S06]  /*21f0*/  BAR.SYNC.DEFER_BLOCKING 0x0 ;  /* 0x0000000000007b1d */ /* 0x004fec0000010000 */
[----:B------:R-:W-:Y:S04]  /*2200*/  BSSY.RECONVERGENT B4, `(.L_x_65) ;  /* 0x0000004000047945 */ /* 0x000fe80003800200 */
[----:B------:R-:W-:Y:S05]  /*2210*/  @P3 BRA `(.L_x_66) ;  /* 0x0000000000083947 */ /* 0x000fea0003800000 */
[----:B------:R-:W2:Y:S02]  /*2220*/  SYNCS.CCTL.IV [UR8+0x4008] ;  /* 0x00400800ff0079b1 */ /* 0x000ea40008000008 */
[----:B--2---:R-:W2:Y:S02]  /*2230*/  SYNCS.CCTL.IV [UR8+0x4018] ;  /* 0x00401800ff0079b1 */ /* 0x004ea40008000008 */
.L_x_66:
[----:B------:R-:W-:Y:S05]  /*2240*/  BSYNC.RECONVERGENT B4 ;  /* 0x0000000000047941 */ /* 0x000fea0003800200 */
.L_x_65:
[----:B------:R-:W-:Y:S01]  /*2250*/  USHF.L.U32 UR4, UR22, 0x15, URZ ;  /* 0x0000001516047899 */ /* 0x000fe200080006ff */
[C---:B------:R-:W-:Y:S01]  /*2260*/  IMAD.SHL.U32 R2, R0.reuse, 0x40, RZ ;  /* 0x0000004000027824 */ /* 0x040fe200078e00ff */
[----:B------:R-:W-:Y:S01]  /*2270*/  USHF.L.U32 UR22, UR22, 0x3, URZ ;  /* 0x0000000316167899 */ /* 0x000fe200080006ff */
[C---:B------:R-:W-:Y:S01]  /*2280*/  IMAD.SHL.U32 R21, R0.reuse, 0x2, RZ ;  /* 0x0000000200157824 */ /* 0x040fe200078e00ff */
[----:B------:R-:W-:Y:S01]  /*2290*/  ULOP3.LUT UR4, UR4, 0x600000, URZ, 0xc0, !UPT ;  /* 0x0060000004047892 */ /* 0x000fe2000f8ec0ff */
[C---:B-----5:R-:W-:Y:S01]  /*22a0*/  IMAD.SHL.U32 R3, R0.reuse, 0x10, RZ ;  /* 0x0000001000037824 */ /* 0x060fe200078e00ff */
[----:B------:R-:W-:Y:S01]  /*22b0*/  ULOP3.LUT UR22, UR22, 0x20, URZ, 0xc0, !UPT ;  /* 0x0000002016167892 */ /* 0x000fe2000f8ec0ff */
[----:B------:R-:W-:Y:S01]  /*22c0*/  SHF.R.U32.HI R22, RZ, 0x1, R0 ;  /* 0x00000001ff167819 */ /* 0x000fe20000011600 */
[----:B------:R-:W-:Y:S01]  /*22d0*/  IMAD.SHL.U32 R0, R0, 0x80, RZ ;  /* 0x0000008000007824 */ /* 0x000fe200078e00ff */
[----:B------:R-:W-:Y:S01]  /*22e0*/  LOP3.LUT R2, R2, 0x1800, RZ, 0xc0, !PT ;  /* 0x0000180002027812 */ /* 0x000fe200078ec0ff */
[----:B------:R-:W-:Y:S01]  /*22f0*/  UIADD3 UR4, UPT, UPT, UR22, UR4, UR23 ;  /* 0x0000000416047290 */ /* 0x000fe2000fffe017 */
[----:B------:R-:W-:-:S02]  /*2300*/  LOP3.LUT R21, R21, 0x20, RZ, 0xc0, !PT ;  /* 0x0000002015157812 */ /* 0x000fc400078ec0ff */
[----:B------:R-:W-:Y:S02]  /*2310*/  ELECT P0, URZ, PT ;  /* 0x0000000000ff782f */ /* 0x000fe40003800000 */
[----:B------:R-:W-:Y:S01]  /*2320*/  LOP3.LUT R2, R2, 0x70, R3, 0xf8, !PT ;  /* 0x0000007002027812 */ /* 0x000fe200078ef803 */
[----:B------:R-:W-:Y:S01]  /*2330*/  UMOV UR9, UR14 ;  /* 0x0000000e00097c82 */ /* 0x000fe20008000000 */
[----:B------:R-:W-:Y:S01]  /*2340*/  LOP3.LUT R21, R21, 0x40, R22, 0xf8, !PT ;  /* 0x0000004015157812 */ /* 0x000fe200078ef816 */
[----:B------:R-:W-:Y:S01]  /*2350*/  UMOV UR10, UR19 ;  /* 0x00000013000a7c82 */ /* 0x000fe20008000000 */
[----:B------:R-:W-:Y:S01]  /*2360*/  ISETP.LT.U32.AND P0, PT, R20, 0x20, P0 ;  /* 0x000000201400780c */ /* 0x000fe20000701070 */
[----:B------:R-:W-:Y:S01]  /*2370*/  LDTM.16dp32bit_t0_t15.x16 R4, tmem[UR4] ;  /* 0x00000004000479ee */ /* 0x000fe20008a00000 */
[----:B------:R-:W3:Y:S01]  /*2380*/  LDTM.16dp32bit_t16_t31.x16 R4, tmem[UR4+0x10] ;  /* 0x00001004000479ee */ /* 0x000ee20008a20000 */
[----:B------:R-:W-:Y:S01]  /*2390*/  LOP3.LUT R21, R2, R21, RZ, 0x3c, !PT ;  /* 0x0000001502157212 */ /* 0x000fe200078e3cff */
[----:B------:R-:W-:-:S03]  /*23a0*/  NOP ;  /* 0x0000000000007918 */ /* 0x000fc60000000000 */
[----:B------:R-:W-:-:S04]  /*23b0*/  LOP3.LUT R0, R21, 0x780, R0, 0xf8, !PT ;  /* 0x0000078015007812 */ /* 0x000fc800078ef800 */
[----:B------:R-:W-:Y:S02]  /*23c0*/  LOP3.LUT R2, R0, 0x10, RZ, 0x3c, !PT ;  /* 0x0000001000027812 */ /* 0x000fe400078e3cff */
[----:B---3--:R-:W-:Y:S01]  /*23d0*/  VOTEU.ANY UP1, P0 ;  /* 0x0000000000ff7886 */ /* 0x008fe20000020100 */
[----:B------:R-:W-:Y:S01]  /*23e0*/  VOTEU.ANY UP0, P0 ;  /* 0x0000000000ff7886 */ /* 0x000fe20000000100 */
[----:B------:R-:W-:Y:S02]  /*23f0*/  F2FP.F16.F32.PACK_AB R4, R5, R4 ;  /* 0x000000040504723e */ /* 0x000fe400000000ff */
[----:B------:R-:W-:Y:S02]  /*2400*/  F2FP.F16.F32.PACK_AB R5, R7, R6 ;  /* 0x000000060705723e */ /* 0x000fe400000000ff */
[----:B------:R-:W-:Y:S02]  /*2410*/  F2FP.F16.F32.PACK_AB R12, R13, R12 ;  /* 0x0000000c0d0c723e */ /* 0x000fe400000000ff */
[----:B------:R-:W-:-:S02]  /*2420*/  F2FP.F16.F32.PACK_AB R6, R9, R8 ;  /* 0x000000080906723e */ /* 0x000fc400000000ff */
[----:B------:R-:W-:Y:S02]  /*2430*/  F2FP.F16.F32.PACK_AB R7, R11, R10 ;  /* 0x0000000a0b07723e */ /* 0x000fe400000000ff */
[----:B------:R-:W-:Y:S02]  /*2440*/  F2FP.F16.F32.PACK_AB R13, R15, R14 ;  /* 0x0000000e0f0d723e */ /* 0x000fe400000000ff */
[----:B------:R-:W-:Y:S01]  /*2450*/  F2FP.F16.F32.PACK_AB R14, R17, R16 ;  /* 0x00000010110e723e */ /* 0x000fe200000000ff */
[----:B--2---:R2:W-:Y:S01]  /*2460*/  STS.128 [R0+UR8], R4 ;  /* 0x0000000400007988 */ /* 0x0045e20008000c08 */
[----:B------:R-:W-:-:S05]  /*2470*/  F2FP.F16.F32.PACK_AB R15, R19, R18 ;  /* 0x00000012130f723e */ /* 0x000fca00000000ff */
[----:B------:R2:W-:Y:S01]  /*2480*/  STS.128 [R2+UR8], R12 ;  /* 0x0000000c02007988 */ /* 0x0005e20008000c08 */
[----:B------:R3:W-:Y:S06]  /*2490*/  MEMBAR.ALL.CTA ;  /* 0x0000000000007992 */ /* 0x0007ec0000008000 */
[----:B---3--:R-:W3:Y:S02]  /*24a0*/  FENCE.VIEW.ASYNC.S ;  /* 0x00000000000073c6 */ /* 0x008ee40000000000 */
[----:B---3--:R-:W-:Y:S06]  /*24b0*/  BAR.SYNC.DEFER_BLOCKING 0x0 ;  /* 0x0000000000007b1d */ /* 0x008fec0000010000 */
[----:B------:R2:W-:Y:S01]  /*24c0*/  @UP1 UTMASTG.2D [UR8], [UR20] ;  /* 0x00000008140013b5 */ /* 0x0005e20008008000 */
[----:B------:R0:W-:Y:S01]  /*24d0*/  UTMACMDFLUSH ;  /* 0x00000000000079b7 */ /* 0x0001e20000000000 */
[----:B------:R-:W-:-:S04]  /*24e0*/  DEPBAR.LE SB0, 0x0 ;  /* 0x000080000000791a */ /* 0x000fc80000000000 */
[----:B------:R-:W-:Y:S08]  /*24f0*/  BAR.SYNC.DEFER_BLOCKING 0x0 ;  /* 0x0000000000007b1d */ /* 0x000ff00000010000 */
[----:B------:R-:W-:Y:S06]  /*2500*/  BAR.SYNC.DEFER_BLOCKING 0x0 ;  /* 0x0000000000007b1d */ /* 0x000fec0000010000 */
[----:B--2---:R-:W-:Y:S05]  /*2510*/  @P2 BRA `(.L_x_67) ;  /* 0x0000000000a02947 */ /* 0x004fea0003800000 */
[----:B------:R-:W2:Y:S01]  /*2520*/  S2UR UR5, SR_CgaCtaId ;  /* 0x00000000000579c3 */ /* 0x000ea20000008800 */
[----:B------:R-:W-:Y:S01]  /*2530*/  NOP ;  /* 0x0000000000007918 */ /* 0x000fe20000000000 */
[----:B------:R-:W-:Y:S01]  /*2540*/  UMOV UR4, 0x50 ;  /* 0x0000005000047882 */ /* 0x000fe20000000000 */
[----:B------:R-:W-:Y:S02]  /*2550*/  IMAD.U32 R0, RZ, RZ, UR23 ;  /* 0x00000017ff007e24 */ /* 0x000fe4000f8e00ff */
[----:B------:R-:W-:Y:S02]  /*2560*/  IMAD.MOV.U32 R3, RZ, RZ, 0x3 ;  /* 0x00000003ff037424 */ /* 0x000fe400078e00ff */
[----:B------:R-:W-:Y:S01]  /*2570*/  IMAD.MOV.U32 R7, RZ, RZ, 0x1 ;  /* 0x00000001ff077424 */ /* 0x000fe200078e00ff */
[----:B------:R-:W-:-:S04]  /*2580*/  LOP3.LUT R0, R0, 0xffff, RZ, 0xc0, !PT ;  /* 0x0000ffff00007812 */ /* 0x000fc800078ec0ff */
[----:B------:R-:W-:-:S05]  /*2590*/  SHF.R.U32.HI R0, RZ, 0x5, R0 ;  /* 0x00000005ff007819 */ /* 0x000fca0000011600 */
[----:B------:R-:W-:Y:S01]  /*25a0*/  VIADD R2, R0, 0x10 ;  /* 0x0000001000027836 */ /* 0x000fe20000000000 */
[----:B------:R-:W-:Y:S01]  /*25b0*/  SHF.L.U32 R0, R3, R0, RZ ;  /* 0x0000000003007219 */ /* 0x000fe200000006ff */
[----:B--2---:R-:W-:-:S03]  /*25c0*/  ULEA UR6, UR5, UR4, 0x18 ;  /* 0x0000000405067291 */ /* 0x004fc6000f8ec0ff */
[----:B------:R-:W-:-:S04]  /*25d0*/  SHF.L.U32 R3, R7, R2, RZ ;  /* 0x0000000207037219 */ /* 0x000fc800000006ff */
[----:B------:R-:W-:Y:S02]  /*25e0*/  LOP3.LUT R0, R3, R0, RZ, 0xfc, !PT ;  /* 0x0000000003007212 */ /* 0x000fe400078efcff */
[----:B------:R-:W2:Y:S02]  /*25f0*/  LDS R5, [UR6] ;  /* 0x00000006ff057984 */ /* 0x000ea40008000800 */
[C---:B------:R-:W-:Y:S02]  /*2600*/  LOP3.LUT R2, R0.reuse, 0xffff, RZ, 0xc0, !PT ;  /* 0x0000ffff00027812 */ /* 0x040fe400078ec0ff */
[----:B--2---:R-:W-:-:S04]  /*2610*/  LOP3.LUT R3, R0, 0xffff, R5, 0x80, !PT ;  /* 0x0000ffff00037812 */ /* 0x004fc800078e8005 */
[----:B------:R-:W-:-:S13]  /*2620*/  ISETP.NE.AND P0, PT, R3, R2, PT ;  /* 0x000000020300720c */ /* 0x000fda0003f05270 */
[----:B------:R-:W-:Y:S05]  /*2630*/  @P0 BRA `(.L_x_68) ;  /* 0x0000000000500947 */ /* 0x000fea0003800000 */
[----:B------:R-:W-:Y:S02]  /*2640*/  SHF.R.U32.HI R5, RZ, 0x10, R5 ;  /* 0x00000010ff057819 */ /* 0x000fe40000011605 */
[----:B------:R-:W-:-:S04]  /*2650*/  SHF.R.U32.HI R2, RZ, 0x10, R0 ;  /* 0x00000010ff027819 */ /* 0x000fc80000011600 */
[----:B------:R-:W-:-:S04]  /*2660*/  LOP3.LUT R5, R5, R2, RZ, 0xc0, !PT ;  /* 0x0000000205057212 */ /* 0x000fc800078ec0ff */
[----:B------:R-:W-:-:S13]  /*2670*/  ISETP.NE.AND P0, PT, R5, R2, PT ;  /* 0x000000020500720c */ /* 0x000fda0003f05270 */
[----:B------:R-:W-:Y:S05]  /*2680*/  @P0 BRA `(.L_x_69) ;  /* 0x0000000000300947 */ /* 0x000fea0003800000 */
[----:B------:R-:W-:Y:S01]  /*2690*/  R2UR UR4, R0 ;  /* 0x00000000000472ca */ /* 0x000fe200000e0000 */
[----:B------:R-:W-:Y:S01]  /*26a0*/  VOTEU.ANY UR5, UPT, PT ;  /* 0x0000000000057886 */ /* 0x000fe200038e0100 */
[----:B------:R-:W2:Y:S01]  /*26b0*/  S2R R0, SR_LANEID ;  /* 0x0000000000007919 */ /* 0x000ea20000000000 */
[----:B------:R-:W-:-:S10]  /*26c0*/  UFLO.U32 UR5, UR5 ;  /* 0x00000005000572bd */ /* 0x000fd400080e0000 */
[----:B------:R-:W-:-:S06]  /*26d0*/  ULOP3.LUT UR4, URZ, UR4, URZ, 0x33, !UPT ;  /* 0x00000004ff047292 */ /* 0x000fcc000f8e33ff */
[----:B------:R-:W-:-:S04]  /*26e0*/  IMAD.U32 R2, RZ, RZ, UR4 ;  /* 0x00000004ff027e24 */ /* 0x000fc8000f8e00ff */
[----:B------:R-:W3:Y:S02]  /*26f0*/  REDUX UR7, R2 ;  /* 0x00000000020773c4 */ /* 0x000ee40000000000 */
[----:B------:R4:W-:Y:S01]  /*2700*/  UTCATOMSWS.AND URZ, UR4 ;  /* 0x0000000400ff79e3 */ /* 0x0009e20008000000 */
[----:B--2---:R-:W-:Y:S01]  /*2710*/  ISETP.EQ.U32.AND P0, PT, R0, UR5, PT ;  /* 0x0000000500007c0c */ /* 0x004fe2000bf02070 */
[----:B---3--:R-:W-:-:S12]  /*2720*/  IMAD.U32 R0, RZ, RZ, UR7 ;  /* 0x00000007ff007e24 */ /* 0x008fd8000f8e00ff */
[----:B------:R4:W-:Y:S01]  /*2730*/  @P0 ATOMS.AND RZ, [UR6], R0 ;  /* 0x00000000ffff098c */ /* 0x0009e2000a800006 */
[----:B------:R-:W-:Y:S05]  /*2740*/  BRA `(.L_x_67) ;  /* 0x0000000000147947 */ /* 0x000fea0003800000 */
.L_x_69:
[----:B------:R-:W-:-:S07]  /*2750*/  MOV R2, 0x2770 ;  /* 0x0000277000027802 */ /* 0x000fce0000000f00 */
[----:B-1----:R-:W-:Y:S05]  /*2760*/  CALL.REL.NOINC `($__internal_0_$__cuda_sm10x_tcgen05_guardrail_trap_col_being_dealloced_not_returned_by_alloc) ;  /* 0x0000000000447944 */ /* 0x002fea0003c00000 */
[----:B------:R-:W-:Y:S05]  /*2770*/  BRA `(.L_x_67) ;  /* 0x0000000000087947 */ /* 0x000fea0003800000 */
.L_x_68:
[----:B------:R-:W-:-:S07]  /*2780*/  MOV R2, 0x27a0 ;  /* 0x000027a000027802 */ /* 0x000fce0000000f00 */
[----:B-1----:R-:W-:Y:S05]  /*2790*/  CALL.REL.NOINC `($__internal_2_$__cuda_sm10x_tcgen05_guardrail_trap_unallocated_columns_being_dealloced) ;  /* 0x0000000000507944 */ /* 0x002fea0003c00000 */
.L_x_67:
[----:B------:R-:W-:Y:S01]  /*27a0*/  NOP ;  /* 0x0000000000007918 */ /* 0x000fe20000000000 */
[----:B----4-:R-:W-:Y:S05]  /*27b0*/  EXIT ;  /* 0x000000000000794d */ /* 0x010fea0003800000 */
.L_x_56:
[----:B------:R-:W2:Y:S02]  /*27c0*/  SYNCS.PHASECHK.TRANS64.TRYWAIT P0, [UR8+0x4000], RZ ;  /* 0x004000ffff0075a7 */ /* 0x000ea40008001108 */
[----:B--2---:R-:W-:Y:S05]  /*27d0*/  @!P0 BRA `(.L_x_56) ;  /* 0xfffffffc00f88947 */ /* 0x004fea000383ffff */
[----:B------:R-:W-:Y:S05]  /*27e0*/  BRA `(.L_x_70) ;  /* 0xfffffff000bc7947 */ /* 0x000fea000383ffff */
.L_x_58:
[----:B------:R-:W2:Y:S02]  /*27f0*/  SYNCS.PHASECHK.TRANS64.TRYWAIT P1, [UR8+0x4010], RZ ;  /* 0x004010ffff0075a7 */ /* 0x000ea40008021108 */
[----:B--2---:R-:W-:Y:S05]  /*2800*/  @!P1 BRA `(.L_x_58) ;  /* 0xfffffffc00f89947 */ /* 0x004fea000383ffff */
[----:B------:R-:W-:Y:S05]  /*2810*/  BRA `(.L_x_71) ;  /* 0xfffffff400387947 */ /* 0x000fea000383ffff */
.L_x_59:
[----:B------:R-:W3:Y:S02]  /*2820*/  SYNCS.PHASECHK.TRANS64.TRYWAIT P0, [UR28+0x4000], R2 ;  /* 0x00400002ff0075a7 */ /* 0x000ee4000800111c */
[----:B---3--:R-:W-:Y:S05]  /*2830*/  @!P0 BRA `(.L_x_59) ;  /* 0xfffffffc00f88947 */ /* 0x008fea000383ffff */
[----:B------:R-:W-:Y:S05]  /*2840*/  BRA `(.L_x_72) ;  /* 0xfffffff400b47947 */ /* 0x000fea000383ffff */
.L_x_61:
[----:B------:R-:W3:Y:S02]  /*2850*/  SYNCS.PHASECHK.TRANS64.TRYWAIT P0, [UR28+0x4010], R2 ;  /* 0x00401002ff0075a7 */ /* 0x000ee4000800111c */
[----:B---3--:R-:W-:Y:S05]  /*2860*/  @!P0 BRA `(.L_x_61) ;  /* 0xfffffffc00f88947 */ /* 0x008fea000383ffff */
[----:B------:R-:W-:Y:S05]  /*2870*/  BRA `(.L_x_73) ;  /* 0xfffffff800247947 */ /* 0x000fea000383ffff */
        .weak           $__internal_0_$__cuda_sm10x_tcgen05_guardrail_trap_col_being_dealloced_not_returned_by_alloc
        .type           $__internal_0_$__cuda_sm10x_tcgen05_guardrail_trap_col_being_dealloced_not_returned_by_alloc,@function
        .size           $__internal_0_$__cuda_sm10x_tcgen05_guardrail_trap_col_being_dealloced_not_returned_by_alloc,($__internal_1_$__cuda_sm10x_tcgen05_guardrail_trap_phase_invalid_during_alloc - $__internal_0_$__cuda_sm10x_tcgen05_guardrail_trap_col_being_dealloced_not_returned_by_alloc)
$__internal_0_$__cuda_sm10x_tcgen05_guardrail_trap_col_being_dealloced_not_returned_by_alloc:
[----:B------:R-:W-:Y:S05]  /*2880*/  BPT.TRAP 0x1 ;  /* 0x000000040000795c */ /* 0x000fea0000300000 */
[----:B------:R-:W-:-:S04]  /*2890*/  IMAD.MOV.U32 R3, RZ, RZ, 0x0 ;  /* 0x00000000ff037424 */ /* 0x000fc800078e00ff */
[----:B------:R-:W-:Y:S05]  /*28a0*/  RET.REL.NODEC R2 `(gluon_tcgen05) ;  /* 0xffffffd402d47950 */ /* 0x000fea0003c3ffff */
        .weak           $__internal_1_$__cuda_sm10x_tcgen05_guardrail_trap_phase_invalid_during_alloc
        .type           $__internal_1_$__cuda_sm10x_tcgen05_guardrail_trap_phase_invalid_during_alloc,@function
        .size           $__internal_1_$__cuda_sm10x_tcgen05_guardrail_trap_phase_invalid_during_alloc,($__internal_2_$__cuda_sm10x_tcgen05_guardrail_trap_unallocated_columns_being_dealloced - $__internal_1_$__cuda_sm10x_tcgen05_guardrail_trap_phase_invalid_during_alloc)
$__internal_1_$__cuda_sm10x_tcgen05_guardrail_trap_phase_invalid_during_alloc:
[----:B------:R-:W-:Y:S05]  /*28b0*/  BPT.TRAP 0x1 ;  /* 0x000000040000795c */ /* 0x000fea0000300000 */
[----:B------:R-:W-:-:S04]  /*28c0*/  IMAD.MOV.U32 R3, RZ, RZ, 0x0 ;  /* 0x00000000ff037424 */ /* 0x000fc800078e00ff */
[----:B------:R-:W-:Y:S05]  /*28d0*/  RET.REL.NODEC R2 `(gluon_tcgen05) ;  /* 0xffffffd402c87950 */ /* 0x000fea0003c3ffff */
        .weak           $__internal_2_$__cuda_sm10x_tcgen05_guardrail_trap_unallocated_columns_being_dealloced
        .type           $__internal_2_$__cuda_sm10x_tcgen05_guardrail_trap_unallocated_columns_being_dealloced,@function
        .size           $__internal_2_$__cuda_sm10x_tcgen05_guardrail_trap_unallocated_columns_being_dealloced,(.L_x_77 - $__internal_2_$__cuda_sm10x_tcgen05_guardrail_trap_unallocated_columns_being_dealloced)
$__internal_2_$__cuda_sm10x_tcgen05_guardrail_trap_unallocated_columns_being_dealloced:
[----:B------:R-:W-:Y:S05]  /*28e0*/  BPT.TRAP 0x1 ;  /* 0x000000040000795c */ /* 0x000fea0000300000 */
[----:B------:R-:W-:-:S04]  /*28f0*/  IMAD.MOV.U32 R3, RZ, RZ, 0x0 ;  /* 0x00000000ff037424 */ /* 0x000fc800078e00ff */
[----:B------:R-:W-:Y:S05]  /*2900*/  RET.REL.NODEC R2 `(gluon_tcgen05) ;  /* 0xffffffd402bc7950 */ /* 0x000fea0003c3ffff */
.L_x_74:
[----:B------:R-:W-:-:S00]  /*2910*/  BRA `(.L_x_74) ;  /* 0xfffffffc00fc7947 */ /* 0x000fc0000383ffff */
[----:B------:R-:W-:-:S00]  /*2920*/  NOP ;  /* 0x0000000000007918 */ /* 0x000fc00000000000 */
        /* <DEDUP_REMOVED lines=13> */
.L_x_77:


//--------------------- .nv.shared.gluon_tcgen05  --------------------------
	.section	.nv.shared.gluon_tcgen05,"aw",@nobits
	.sectionflags	@""
	.align	16
	.zero		1024


//--------------------- .nv.shared.reserved.0     --------------------------
	.section	.nv.shared.reserved.0,"aw",@nobits
	.align	8
	.weak		__nv_reservedSMEM_offset_0_alias
	.size		__nv_reservedSMEM_offset_0_alias, 0, 64
	.other		__nv_reservedSMEM_offset_0_alias,@"STO_CUDA_RESERVED_SHARED STV_DEFAULT"
__nv_reservedSMEM_offset_0_alias:
	.zero		0
.nv.shared.reserved.0:
	.zero		64
	.weak		__nv_reservedSMEM_allocation_phase
	.type		__nv_reservedSMEM_allocation_phase,@object
	.size		__nv_reservedSMEM_allocation_phase,(.L_0 - __nv_reservedSMEM_allocation_phase)
__nv_reservedSMEM_allocation_phase:
	.zero		1
.L_0:
	.zero		7
	.weak		__nv_reservedSMEM_devtool_atexit_pc
	.type		__nv_reservedSMEM_devtool_atexit_pc,@object
	.size		__nv_reservedSMEM_devtool_atexit_pc,(__nv_reservedSMEM_allocation_mask - __nv_reservedSMEM_devtool_atexit_pc)
__nv_reservedSMEM_devtool_atexit_pc:
	.zero		8
	.weak		__nv_reservedSMEM_allocation_mask
	.type		__nv_reservedSMEM_allocation_mask,@object
	.size		__nv_reservedSMEM_allocation_mask,(.L_2 - __nv_reservedSMEM_allocation_mask)
__nv_reservedSMEM_allocation_mask:
	.zero		4
.L_2:


//--------------------- .nv.constant0.gluon_tcgen05 --------------------------
	.section	.nv.constant0.gluon_tcgen05,"a",@progbits
	.sectionflags	@""
	.align	4
.nv.constant0.gluon_tcgen05:
	.zero		976


//--------------------- SYMBOLS --------------------------

	.type		.nv.reservedSmem.offset0,@object
	.size		.nv.reservedSmem.offset0,0x4
	.type		.nv.reservedSmem.cap,@object
	.size		.nv.reservedSmem.cap,0x4
